	.target	sm_103a

	.elftype	@"ET_EXEC"


//--------------------- .note.nv.tkinfo           --------------------------
	.section	.note.nv.tkinfo,"",@"SHT_NOTE"
	.sectionflags	@"SHF_NOTE_NV_TKINFO"
	.tkinfo
        /*0018*/ 	.word	0x00000002
        /*0030*/ 	.string	""
        /*0030*/ 	.string	"ptxas"
        /*0030*/ 	.string	"Cuda compilation tools, release 13.0, V13.0.88"
        /*0030*/ 	.string	"Build cuda_13.0.r13.0/compiler.36424714_0"
        /*0030*/ 	.string	"-arch sm_103a -m 64 "



//--------------------- .note.nv.cuinfo           --------------------------
	.section	.note.nv.cuinfo,"",@"SHT_NOTE"
	.sectionflags	@"SHF_NOTE_NV_CUINFO"
        /*0018*/ 	.short	0x0002
        /*001a*/ 	.short	0x0067
        /*001c*/ 	.short	0x0082
	.zero		2


//--------------------- .nv.info                  --------------------------
	.section	.nv.info,"",@"SHT_CUDA_INFO"
	.align	4


	//----- nvinfo : EIATTR_REGCOUNT
	.align		4
        /*0000*/ 	.byte	0x04, 0x2f
        /*0002*/ 	.short	(.L_12 - .L_11)
	.align		4
.L_11:
        /*0004*/ 	.word	index@(_ZN7cutlass13device_kernelIN5flash19enable_sm80_to_sm89INS1_16FlashAttnFwdSm80INS1_25CollectiveMainloopFwdSm80ILi4ELi1ELb0EN4cute5tupleIJNS5_1CILi128EEENS7_ILi64EEES8_EEELi128ENS_6half_tEfNS_4arch4Sm80ELb1ELb0ELb1ELb1ELb0ELb1ELb1ELb0EEENS1_21CollectiveEpilogueFwdINS6_IJS8_S8_S9_EEENS6_IJNS7_ILi1EEESH_SH_EEESB_SD_Li128ELb1ELb1ELb0ELb0EEENS1_19SingleTileSchedulerILb1ELb0ELb1ELi128EEEEEEEEEvNT_6ParamsE)
        /*0008*/ 	.word	0x00000004


	//----- nvinfo : EIATTR_FRAME_SIZE
	.align		4
.L_12:
        /*000c*/ 	.byte	0x04, 0x11
        /*000e*/ 	.short	(.L_14 - .L_13)
	.align		4
.L_13:
        /*0010*/ 	.word	index@(_ZN7cutlass13device_kernelIN5flash19enable_sm80_to_sm89INS1_16FlashAttnFwdSm80INS1_25CollectiveMainloopFwdSm80ILi4ELi1ELb0EN4cute5tupleIJNS5_1CILi128EEENS7_ILi64EEES8_EEELi128ENS_6half_tEfNS_4arch4Sm80ELb1ELb0ELb1ELb1ELb0ELb1ELb1ELb0EEENS1_21CollectiveEpilogueFwdINS6_IJS8_S8_S9_EEENS6_IJNS7_ILi1EEESH_SH_EEESB_SD_Li128ELb1ELb1ELb0ELb0EEENS1_19SingleTileSchedulerILb1ELb0ELb1ELi128EEEEEEEEEvNT_6ParamsE)
        /*0014*/ 	.word	0x00000000


	//----- nvinfo : EIATTR_REGCOUNT
	.align		4
.L_14:
        /*0018*/ 	.byte	0x04, 0x2f
        /*001a*/ 	.short	(.L_16 - .L_15)
	.align		4
.L_15:
        /*001c*/ 	.word	index@(_ZN7cutlass13device_kernelIN5flash19enable_sm80_to_sm89INS1_16FlashAttnFwdSm80INS1_25CollectiveMainloopFwdSm80ILi4ELi1ELb0EN4cute5tupleIJNS5_1CILi128EEENS7_ILi64EEES8_EEELi128ENS_6half_tEfNS_4arch4Sm80ELb1ELb0ELb1ELb1ELb0ELb0ELb1ELb0EEENS1_21CollectiveEpilogueFwdINS6_IJS8_S8_S9_EEENS6_IJNS7_ILi1EEESH_SH_EEESB_SD_Li128ELb1ELb1ELb0ELb0EEENS1_19SingleTileSchedulerILb1ELb0ELb1ELi128EEEEEEEEEvNT_6ParamsE)
        /*0020*/ 	.word	0x00000004


	//----- nvinfo : EIATTR_FRAME_SIZE
	.align		4
.L_16:
        /*0024*/ 	.byte	0x04, 0x11
        /*0026*/ 	.short	(.L_18 - .L_17)
	.align		4
.L_17:
        /*0028*/ 	.word	index@(_ZN7cutlass13device_kernelIN5flash19enable_sm80_to_sm89INS1_16FlashAttnFwdSm80INS1_25CollectiveMainloopFwdSm80ILi4ELi1ELb0EN4cute5tupleIJNS5_1CILi128EEENS7_ILi64EEES8_EEELi128ENS_6half_tEfNS_4arch4Sm80ELb1ELb0ELb1ELb1ELb0ELb0ELb1ELb0EEENS1_21CollectiveEpilogueFwdINS6_IJS8_S8_S9_EEENS6_IJNS7_ILi1EEESH_SH_EEESB_SD_Li128ELb1ELb1ELb0ELb0EEENS1_19SingleTileSchedulerILb1ELb0ELb1ELi128EEEEEEEEEvNT_6ParamsE)
        /*002c*/ 	.word	0x00000000


	//----- nvinfo : EIATTR_REGCOUNT
	.align		4
.L_18:
        /*0030*/ 	.byte	0x04, 0x2f
        /*0032*/ 	.short	(.L_20 - .L_19)
	.align		4
.L_19:
        /*0034*/ 	.word	index@(_ZN7cutlass13device_kernelIN5flash19enable_sm80_to_sm89INS1_16FlashAttnFwdSm80INS1_25CollectiveMainloopFwdSm80ILi4ELi1ELb0EN4cute5tupleIJNS5_1CILi128EEENS7_ILi64EEES8_EEELi128ENS_6half_tEfNS_4arch4Sm80ELb1ELb0ELb1ELb0ELb0ELb0ELb1ELb0EEENS1_21CollectiveEpilogueFwdINS6_IJS8_S8_S9_EEENS6_IJNS7_ILi1EEESH_SH_EEESB_SD_Li128ELb0ELb1ELb0ELb0EEENS1_30DynamicPersistentTileSchedulerILi128ELi128ELb0ELb1ELb0EEEEEEEEEvNT_6ParamsE)
        /*0038*/ 	.word	0x00000004


	//----- nvinfo : EIATTR_FRAME_SIZE
	.align		4
.L_20:
        /*003c*/ 	.byte	0x04, 0x11
        /*003e*/ 	.short	(.L_22 - .L_21)
	.align		4
.L_21:
        /*0040*/ 	.word	index@(_ZN7cutlass13device_kernelIN5flash19enable_sm80_to_sm89INS1_16FlashAttnFwdSm80INS1_25CollectiveMainloopFwdSm80ILi4ELi1ELb0EN4cute5tupleIJNS5_1CILi128EEENS7_ILi64EEES8_EEELi128ENS_6half_tEfNS_4arch4Sm80ELb1ELb0ELb1ELb0ELb0ELb0ELb1ELb0EEENS1_21CollectiveEpilogueFwdINS6_IJS8_S8_S9_EEENS6_IJNS7_ILi1EEESH_SH_EEESB_SD_Li128ELb0ELb1ELb0ELb0EEENS1_30DynamicPersistentTileSchedulerILi128ELi128ELb0ELb1ELb0EEEEEEEEEvNT_6ParamsE)
        /*0044*/ 	.word	0x00000000


	//----- nvinfo : EIATTR_REGCOUNT
	.align		4
.L_22:
        /*0048*/ 	.byte	0x04, 0x2f
        /*004a*/ 	.short	(.L_24 - .L_23)
	.align		4
.L_23:
        /*004c*/ 	.word	index@(_ZN7cutlass13device_kernelIN5flash19enable_sm80_to_sm89INS1_16FlashAttnFwdSm80INS1_25CollectiveMainloopFwdSm80ILi4ELi1ELb0EN4cute5tupleIJNS5_1CILi128EEENS7_ILi48EEES8_EEELi128ENS_6half_tEfNS_4arch4Sm80ELb0ELb1ELb1ELb1ELb0ELb1ELb1ELb0EEENS1_21CollectiveEpilogueFwdINS6_IJS8_S8_S9_EEENS6_IJNS7_ILi1EEESH_SH_EEESB_SD_Li128ELb1ELb1ELb0ELb0EEENS1_19SingleTileSchedulerILb1ELb0ELb1ELi128EEEEEEEEEvNT_6ParamsE)
        /*0050*/ 	.word	0x00000004


	//----- nvinfo : EIATTR_FRAME_SIZE
	.align		4
.L_24:
        /*0054*/ 	.byte	0x04, 0x11
        /*0056*/ 	.short	(.L_26 - .L_25)
	.align		4
.L_25:
        /*0058*/ 	.word	index@(_ZN7cutlass13device_kernelIN5flash19enable_sm80_to_sm89INS1_16FlashAttnFwdSm80INS1_25CollectiveMainloopFwdSm80ILi4ELi1ELb0EN4cute5tupleIJNS5_1CILi128EEENS7_ILi48EEES8_EEELi128ENS_6half_tEfNS_4arch4Sm80ELb0ELb1ELb1ELb1ELb0ELb1ELb1ELb0EEENS1_21CollectiveEpilogueFwdINS6_IJS8_S8_S9_EEENS6_IJNS7_ILi1EEESH_SH_EEESB_SD_Li128ELb1ELb1ELb0ELb0EEENS1_19SingleTileSchedulerILb1ELb0ELb1ELi128EEEEEEEEEvNT_6ParamsE)
        /*005c*/ 	.word	0x00000000


	//----- nvinfo : EIATTR_REGCOUNT
	.align		4
.L_26:
        /*0060*/ 	.byte	0x04, 0x2f
        /*0062*/ 	.short	(.L_28 - .L_27)
	.align		4
.L_27:
        /*0064*/ 	.word	index@(_ZN7cutlass13device_kernelIN5flash19enable_sm80_to_sm89INS1_16FlashAttnFwdSm80INS1_25CollectiveMainloopFwdSm80ILi4ELi1ELb0EN4cute5tupleIJNS5_1CILi128EEENS7_ILi48EEES8_EEELi128ENS_6half_tEfNS_4arch4Sm80ELb0ELb1ELb1ELb1ELb0ELb0ELb1ELb0EEENS1_21CollectiveEpilogueFwdINS6_IJS8_S8_S9_EEENS6_IJNS7_ILi1EEESH_SH_EEESB_SD_Li128ELb1ELb1ELb0ELb0EEENS1_19SingleTileSchedulerILb1ELb0ELb1ELi128EEEEEEEEEvNT_6ParamsE)
        /*0068*/ 	.word	0x00000004


	//----- nvinfo : EIATTR_FRAME_SIZE
	.align		4
.L_28:
        /*006c*/ 	.byte	0x04, 0x11
        /*006e*/ 	.short	(.L_30 - .L_29)
	.align		4
.L_29:
        /*0070*/ 	.word	index@(_ZN7cutlass13device_kernelIN5flash19enable_sm80_to_sm89INS1_16FlashAttnFwdSm80INS1_25CollectiveMainloopFwdSm80ILi4ELi1ELb0EN4cute5tupleIJNS5_1CILi128EEENS7_ILi48EEES8_EEELi128ENS_6half_tEfNS_4arch4Sm80ELb0ELb1ELb1ELb1ELb0ELb0ELb1ELb0EEENS1_21CollectiveEpilogueFwdINS6_IJS8_S8_S9_EEENS6_IJNS7_ILi1EEESH_SH_EEESB_SD_Li128ELb1ELb1ELb0ELb0EEENS1_19SingleTileSchedulerILb1ELb0ELb1ELi128EEEEEEEEEvNT_6ParamsE)
        /*0074*/ 	.word	0x00000000


	//----- nvinfo : EIATTR_REGCOUNT
	.align		4
.L_30:
        /*0078*/ 	.byte	0x04, 0x2f
        /*007a*/ 	.short	(.L_32 - .L_31)
	.align		4
.L_31:
        /*007c*/ 	.word	index@(_ZN7cutlass13device_kernelIN5flash19enable_sm80_to_sm89INS1_16FlashAttnFwdSm80INS1_25CollectiveMainloopFwdSm80ILi4ELi1ELb0EN4cute5tupleIJNS5_1CILi128EEENS7_ILi48EEES8_EEELi128ENS_6half_tEfNS_4arch4Sm80ELb0ELb1ELb1ELb0ELb0ELb0ELb1ELb0EEENS1_21CollectiveEpilogueFwdINS6_IJS8_S8_S9_EEENS6_IJNS7_ILi1EEESH_SH_EEESB_SD_Li128ELb0ELb1ELb0ELb0EEENS1_19SingleTileSchedulerILb0ELb0ELb1ELi128EEEEEEEEEvNT_6ParamsE)
        /*0080*/ 	.word	0x00000004


	//----- nvinfo : EIATTR_FRAME_SIZE
	.align		4
.L_32:
        /*0084*/ 	.byte	0x04, 0x11
        /*0086*/ 	.short	(.L_34 - .L_33)
	.align		4
.L_33:
        /*0088*/ 	.word	index@(_ZN7cutlass13device_kernelIN5flash19enable_sm80_to_sm89INS1_16FlashAttnFwdSm80INS1_25CollectiveMainloopFwdSm80ILi4ELi1ELb0EN4cute5tupleIJNS5_1CILi128EEENS7_ILi48EEES8_EEELi128ENS_6half_tEfNS_4arch4Sm80ELb0ELb1ELb1ELb0ELb0ELb0ELb1ELb0EEENS1_21CollectiveEpilogueFwdINS6_IJS8_S8_S9_EEENS6_IJNS7_ILi1EEESH_SH_EEESB_SD_Li128ELb0ELb1ELb0ELb0EEENS1_19SingleTileSchedulerILb0ELb0ELb1ELi128EEEEEEEEEvNT_6ParamsE)
        /*008c*/ 	.word	0x00000000


	//----- nvinfo : EIATTR_REGCOUNT
	.align		4
.L_34:
        /*0090*/ 	.byte	0x04, 0x2f
        /*0092*/ 	.short	(.L_36 - .L_35)
	.align		4
.L_35:
        /*0094*/ 	.word	index@(_ZN7cutlass13device_kernelIN5flash19enable_sm80_to_sm89INS1_16FlashAttnFwdSm80INS1_25CollectiveMainloopFwdSm80ILi4ELi1ELb0EN4cute5tupleIJNS5_1CILi128EEENS7_ILi64EEES8_EEELi128ENS_6half_tEfNS_4arch4Sm80ELb0ELb0ELb1ELb1ELb0ELb1ELb1ELb0EEENS1_21CollectiveEpilogueFwdINS6_IJS8_S8_S9_EEENS6_IJNS7_ILi1EEESH_SH_EEESB_SD_Li128ELb1ELb1ELb0ELb0EEENS1_19SingleTileSchedulerILb1ELb0ELb1ELi128EEEEEEEEEvNT_6ParamsE)
        /*0098*/ 	.word	0x00000004


	//----- nvinfo : EIATTR_FRAME_SIZE
	.align		4
.L_36:
        /*009c*/ 	.byte	0x04, 0x11
        /*009e*/ 	.short	(.L_38 - .L_37)
	.align		4
.L_37:
        /*00a0*/ 	.word	index@(_ZN7cutlass13device_kernelIN5flash19enable_sm80_to_sm89INS1_16FlashAttnFwdSm80INS1_25CollectiveMainloopFwdSm80ILi4ELi1ELb0EN4cute5tupleIJNS5_1CILi128EEENS7_ILi64EEES8_EEELi128ENS_6half_tEfNS_4arch4Sm80ELb0ELb0ELb1ELb1ELb0ELb1ELb1ELb0EEENS1_21CollectiveEpilogueFwdINS6_IJS8_S8_S9_EEENS6_IJNS7_ILi1EEESH_SH_EEESB_SD_Li128ELb1ELb1ELb0ELb0EEENS1_19SingleTileSchedulerILb1ELb0ELb1ELi128EEEEEEEEEvNT_6ParamsE)
        /*00a4*/ 	.word	0x00000000


	//----- nvinfo : EIATTR_REGCOUNT
	.align		4
.L_38:
        /*00a8*/ 	.byte	0x04, 0x2f
        /*00aa*/ 	.short	(.L_40 - .L_39)
	.align		4
.L_39:
        /*00ac*/ 	.word	index@(_ZN7cutlass13device_kernelIN5flash19enable_sm80_to_sm89INS1_16FlashAttnFwdSm80INS1_25CollectiveMainloopFwdSm80ILi4ELi1ELb0EN4cute5tupleIJNS5_1CILi128EEENS7_ILi64EEES8_EEELi128ENS_6half_tEfNS_4arch4Sm80ELb0ELb0ELb1ELb1ELb0ELb0ELb1ELb0EEENS1_21CollectiveEpilogueFwdINS6_IJS8_S8_S9_EEENS6_IJNS7_ILi1EEESH_SH_EEESB_SD_Li128ELb1ELb1ELb0ELb0EEENS1_19SingleTileSchedulerILb1ELb0ELb1ELi128EEEEEEEEEvNT_6ParamsE)
        /*00b0*/ 	.word	0x00000004


	//----- nvinfo : EIATTR_FRAME_SIZE
	.align		4
.L_40:
        /*00b4*/ 	.byte	0x04, 0x11
        /*00b6*/ 	.short	(.L_42 - .L_41)
	.align		4
.L_41:
        /*00b8*/ 	.word	index@(_ZN7cutlass13device_kernelIN5flash19enable_sm80_to_sm89INS1_16FlashAttnFwdSm80INS1_25CollectiveMainloopFwdSm80ILi4ELi1ELb0EN4cute5tupleIJNS5_1CILi128EEENS7_ILi64EEES8_EEELi128ENS_6half_tEfNS_4arch4Sm80ELb0ELb0ELb1ELb1ELb0ELb0ELb1ELb0EEENS1_21CollectiveEpilogueFwdINS6_IJS8_S8_S9_EEENS6_IJNS7_ILi1EEESH_SH_EEESB_SD_Li128ELb1ELb1ELb0ELb0EEENS1_19SingleTileSchedulerILb1ELb0ELb1ELi128EEEEEEEEEvNT_6ParamsE)
        /*00bc*/ 	.word	0x00000000


	//----- nvinfo : EIATTR_REGCOUNT
	.align		4
.L_42:
        /*00c0*/ 	.byte	0x04, 0x2f
        /*00c2*/ 	.short	(.L_44 - .L_43)
	.align		4
.L_43:
        /*00c4*/ 	.word	index@(_ZN7cutlass13device_kernelIN5flash19enable_sm80_to_sm89INS1_16FlashAttnFwdSm80INS1_25CollectiveMainloopFwdSm80ILi4ELi1ELb0EN4cute5tupleIJNS5_1CILi128EEENS7_ILi64EEES8_EEELi128ENS_6half_tEfNS_4arch4Sm80ELb0ELb0ELb1ELb0ELb0ELb0ELb1ELb0EEENS1_21CollectiveEpilogueFwdINS6_IJS8_S8_S9_EEENS6_IJNS7_ILi1EEESH_SH_EEESB_SD_Li128ELb0ELb1ELb0ELb0EEENS1_19SingleTileSchedulerILb0ELb0ELb1ELi128EEEEEEEEEvNT_6ParamsE)
        /*00c8*/ 	.word	0x00000004


	//----- nvinfo : EIATTR_FRAME_SIZE
	.align		4
.L_44:
        /*00cc*/ 	.byte	0x04, 0x11
        /*00ce*/ 	.short	(.L_46 - .L_45)
	.align		4
.L_45:
        /*00d0*/ 	.word	index@(_ZN7cutlass13device_kernelIN5flash19enable_sm80_to_sm89INS1_16FlashAttnFwdSm80INS1_25CollectiveMainloopFwdSm80ILi4ELi1ELb0EN4cute5tupleIJNS5_1CILi128EEENS7_ILi64EEES8_EEELi128ENS_6half_tEfNS_4arch4Sm80ELb0ELb0ELb1ELb0ELb0ELb0ELb1ELb0EEENS1_21CollectiveEpilogueFwdINS6_IJS8_S8_S9_EEENS6_IJNS7_ILi1EEESH_SH_EEESB_SD_Li128ELb0ELb1ELb0ELb0EEENS1_19SingleTileSchedulerILb0ELb0ELb1ELi128EEEEEEEEEvNT_6ParamsE)
        /*00d4*/ 	.word	0x00000000


	//----- nvinfo : EIATTR_REGCOUNT
	.align		4
.L_46:
        /*00d8*/ 	.byte	0x04, 0x2f
        /*00da*/ 	.short	(.L_48 - .L_47)
	.align		4
.L_47:
        /*00dc*/ 	.word	index@(_ZN7cutlass13device_kernelIN5flash19enable_sm80_to_sm89INS1_16FlashAttnFwdSm80INS1_25CollectiveMainloopFwdSm80ILi8ELi1ELb1EN4cute5tupleIJNS5_1CILi128EEES8_S8_EEELi128ENS_6half_tEfNS_4arch4Sm80ELb1ELb0ELb1ELb1ELb0ELb1ELb1ELb0EEENS1_21CollectiveEpilogueFwdIS9_NS6_IJNS7_ILi1EEESF_SF_EEESA_SC_Li256ELb1ELb1ELb0ELb0EEENS1_19SingleTileSchedulerILb1ELb0ELb1ELi128EEEEEEEEEvNT_6ParamsE)
        /*00e0*/ 	.word	0x00000004


	//----- nvinfo : EIATTR_FRAME_SIZE
	.align		4
.L_48:
        /*00e4*/ 	.byte	0x04, 0x11
        /*00e6*/ 	.short	(.L_50 - .L_49)
	.align		4
.L_49:
        /*00e8*/ 	.word	index@(_ZN7cutlass13device_kernelIN5flash19enable_sm80_to_sm89INS1_16FlashAttnFwdSm80INS1_25CollectiveMainloopFwdSm80ILi8ELi1ELb1EN4cute5tupleIJNS5_1CILi128EEES8_S8_EEELi128ENS_6half_tEfNS_4arch4Sm80ELb1ELb0ELb1ELb1ELb0ELb1ELb1ELb0EEENS1_21CollectiveEpilogueFwdIS9_NS6_IJNS7_ILi1EEESF_SF_EEESA_SC_Li256ELb1ELb1ELb0ELb0EEENS1_19SingleTileSchedulerILb1ELb0ELb1ELi128EEEEEEEEEvNT_6ParamsE)
        /*00ec*/ 	.word	0x00000000


	//----- nvinfo : EIATTR_REGCOUNT
	.align		4
.L_50:
        /*00f0*/ 	.byte	0x04, 0x2f
        /*00f2*/ 	.short	(.L_52 - .L_51)
	.align		4
.L_51:
        /*00f4*/ 	.word	index@(_ZN7cutlass13device_kernelIN5flash19enable_sm80_to_sm89INS1_16FlashAttnFwdSm80INS1_25CollectiveMainloopFwdSm80ILi8ELi1ELb1EN4cute5tupleIJNS5_1CILi128EEES8_S8_EEELi128ENS_6half_tEfNS_4arch4Sm80ELb1ELb0ELb1ELb1ELb0ELb0ELb1ELb0EEENS1_21CollectiveEpilogueFwdIS9_NS6_IJNS7_ILi1EEESF_SF_EEESA_SC_Li256ELb1ELb1ELb0ELb0EEENS1_19SingleTileSchedulerILb1ELb0ELb1ELi128EEEEEEEEEvNT_6ParamsE)
        /*00f8*/ 	.word	0x00000004


	//----- nvinfo : EIATTR_FRAME_SIZE
	.align		4
.L_52:
        /*00fc*/ 	.byte	0x04, 0x11
        /*00fe*/ 	.short	(.L_54 - .L_53)
	.align		4
.L_53:
        /*0100*/ 	.word	index@(_ZN7cutlass13device_kernelIN5flash19enable_sm80_to_sm89INS1_16FlashAttnFwdSm80INS1_25CollectiveMainloopFwdSm80ILi8ELi1ELb1EN4cute5tupleIJNS5_1CILi128EEES8_S8_EEELi128ENS_6half_tEfNS_4arch4Sm80ELb1ELb0ELb1ELb1ELb0ELb0ELb1ELb0EEENS1_21CollectiveEpilogueFwdIS9_NS6_IJNS7_ILi1EEESF_SF_EEESA_SC_Li256ELb1ELb1ELb0ELb0EEENS1_19SingleTileSchedulerILb1ELb0ELb1ELi128EEEEEEEEEvNT_6ParamsE)
        /*0104*/ 	.word	0x00000000


	//----- nvinfo : EIATTR_REGCOUNT
	.align		4
.L_54:
        /*0108*/ 	.byte	0x04, 0x2f
        /*010a*/ 	.short	(.L_56 - .L_55)
	.align		4
.L_55:
        /*010c*/ 	.word	index@(_ZN7cutlass13device_kernelIN5flash19enable_sm80_to_sm89INS1_16FlashAttnFwdSm80INS1_25CollectiveMainloopFwdSm80ILi8ELi1ELb1EN4cute5tupleIJNS5_1CILi128EEES8_S8_EEELi128ENS_6half_tEfNS_4arch4Sm80ELb1ELb0ELb1ELb0ELb0ELb0ELb1ELb0EEENS1_21CollectiveEpilogueFwdIS9_NS6_IJNS7_ILi1EEESF_SF_EEESA_SC_Li256ELb0ELb1ELb0ELb0EEENS1_30DynamicPersistentTileSchedulerILi256ELi256ELb0ELb1ELb0EEEEEEEEEvNT_6ParamsE)
        /*0110*/ 	.word	0x00000004


	//----- nvinfo : EIATTR_FRAME_SIZE
	.align		4
.L_56:
        /*0114*/ 	.byte	0x04, 0x11
        /*0116*/ 	.short	(.L_58 - .L_57)
	.align		4
.L_57:
        /*0118*/ 	.word	index@(_ZN7cutlass13device_kernelIN5flash19enable_sm80_to_sm89INS1_16FlashAttnFwdSm80INS1_25CollectiveMainloopFwdSm80ILi8ELi1ELb1EN4cute5tupleIJNS5_1CILi128EEES8_S8_EEELi128ENS_6half_tEfNS_4arch4Sm80ELb1ELb0ELb1ELb0ELb0ELb0ELb1ELb0EEENS1_21CollectiveEpilogueFwdIS9_NS6_IJNS7_ILi1EEESF_SF_EEESA_SC_Li256ELb0ELb1ELb0ELb0EEENS1_30DynamicPersistentTileSchedulerILi256ELi256ELb0ELb1ELb0EEEEEEEEEvNT_6ParamsE)
        /*011c*/ 	.word	0x00000000


	//----- nvinfo : EIATTR_REGCOUNT
	.align		4
.L_58:
        /*0120*/ 	.byte	0x04, 0x2f
        /*0122*/ 	.short	(.L_60 - .L_59)
	.align		4
.L_59:
        /*0124*/ 	.word	index@(_ZN7cutlass13device_kernelIN5flash19enable_sm80_to_sm89INS1_16FlashAttnFwdSm80INS1_25CollectiveMainloopFwdSm80ILi8ELi1ELb1EN4cute5tupleIJNS5_1CILi128EEENS7_ILi96EEES8_EEELi128ENS_6half_tEfNS_4arch4Sm80ELb0ELb1ELb1ELb1ELb0ELb1ELb1ELb0EEENS1_21CollectiveEpilogueFwdINS6_IJS8_S8_S9_EEENS6_IJNS7_ILi1EEESH_SH_EEESB_SD_Li256ELb1ELb1ELb0ELb0EEENS1_19SingleTileSchedulerILb1ELb0ELb1ELi128EEEEEEEEEvNT_6ParamsE)
        /*0128*/ 	.word	0x00000004


	//----- nvinfo : EIATTR_FRAME_SIZE
	.align		4
.L_60:
        /*012c*/ 	.byte	0x04, 0x11
        /*012e*/ 	.short	(.L_62 - .L_61)
	.align		4
.L_61:
        /*0130*/ 	.word	index@(_ZN7cutlass13device_kernelIN5flash19enable_sm80_to_sm89INS1_16FlashAttnFwdSm80INS1_25CollectiveMainloopFwdSm80ILi8ELi1ELb1EN4cute5tupleIJNS5_1CILi128EEENS7_ILi96EEES8_EEELi128ENS_6half_tEfNS_4arch4Sm80ELb0ELb1ELb1ELb1ELb0ELb1ELb1ELb0EEENS1_21CollectiveEpilogueFwdINS6_IJS8_S8_S9_EEENS6_IJNS7_ILi1EEESH_SH_EEESB_SD_Li256ELb1ELb1ELb0ELb0EEENS1_19SingleTileSchedulerILb1ELb0ELb1ELi128EEEEEEEEEvNT_6ParamsE)
        /*0134*/ 	.word	0x00000000


	//----- nvinfo : EIATTR_REGCOUNT
	.align		4
.L_62:
        /*0138*/ 	.byte	0x04, 0x2f
        /*013a*/ 	.short	(.L_64 - .L_63)
	.align		4
.L_63:
        /*013c*/ 	.word	index@(_ZN7cutlass13device_kernelIN5flash19enable_sm80_to_sm89INS1_16FlashAttnFwdSm80INS1_25CollectiveMainloopFwdSm80ILi8ELi1ELb1EN4cute5tupleIJNS5_1CILi128EEENS7_ILi96EEES8_EEELi128ENS_6half_tEfNS_4arch4Sm80ELb0ELb1ELb1ELb1ELb0ELb0ELb1ELb0EEENS1_21CollectiveEpilogueFwdINS6_IJS8_S8_S9_EEENS6_IJNS7_ILi1EEESH_SH_EEESB_SD_Li256ELb1ELb1ELb0ELb0EEENS1_19SingleTileSchedulerILb1ELb0ELb1ELi128EEEEEEEEEvNT_6ParamsE)
        /*0140*/ 	.word	0x00000004


	//----- nvinfo : EIATTR_FRAME_SIZE
	.align		4
.L_64:
        /*0144*/ 	.byte	0x04, 0x11
        /*0146*/ 	.short	(.L_66 - .L_65)
	.align		4
.L_65:
        /*0148*/ 	.word	index@(_ZN7cutlass13device_kernelIN5flash19enable_sm80_to_sm89INS1_16FlashAttnFwdSm80INS1_25CollectiveMainloopFwdSm80ILi8ELi1ELb1EN4cute5tupleIJNS5_1CILi128EEENS7_ILi96EEES8_EEELi128ENS_6half_tEfNS_4arch4Sm80ELb0ELb1ELb1ELb1ELb0ELb0ELb1ELb0EEENS1_21CollectiveEpilogueFwdINS6_IJS8_S8_S9_EEENS6_IJNS7_ILi1EEESH_SH_EEESB_SD_Li256ELb1ELb1ELb0ELb0EEENS1_19SingleTileSchedulerILb1ELb0ELb1ELi128EEEEEEEEEvNT_6ParamsE)
        /*014c*/ 	.word	0x00000000


	//----- nvinfo : EIATTR_REGCOUNT
	.align		4
.L_66:
        /*0150*/ 	.byte	0x04, 0x2f
        /*0152*/ 	.short	(.L_68 - .L_67)
	.align		4
.L_67:
        /*0154*/ 	.word	index@(_ZN7cutlass13device_kernelIN5flash19enable_sm80_to_sm89INS1_16FlashAttnFwdSm80INS1_25CollectiveMainloopFwdSm80ILi8ELi1ELb1EN4cute5tupleIJNS5_1CILi128EEENS7_ILi96EEES8_EEELi128ENS_6half_tEfNS_4arch4Sm80ELb0ELb1ELb1ELb0ELb0ELb0ELb1ELb0EEENS1_21CollectiveEpilogueFwdINS6_IJS8_S8_S9_EEENS6_IJNS7_ILi1EEESH_SH_EEESB_SD_Li256ELb0ELb1ELb0ELb0EEENS1_19SingleTileSchedulerILb0ELb0ELb1ELi128EEEEEEEEEvNT_6ParamsE)
        /*0158*/ 	.word	0x00000004


	//----- nvinfo : EIATTR_FRAME_SIZE
	.align		4
.L_68:
        /*015c*/ 	.byte	0x04, 0x11
        /*015e*/ 	.short	(.L_70 - .L_69)
	.align		4
.L_69:
        /*0160*/ 	.word	index@(_ZN7cutlass13device_kernelIN5flash19enable_sm80_to_sm89INS1_16FlashAttnFwdSm80INS1_25CollectiveMainloopFwdSm80ILi8ELi1ELb1EN4cute5tupleIJNS5_1CILi128EEENS7_ILi96EEES8_EEELi128ENS_6half_tEfNS_4arch4Sm80ELb0ELb1ELb1ELb0ELb0ELb0ELb1ELb0EEENS1_21CollectiveEpilogueFwdINS6_IJS8_S8_S9_EEENS6_IJNS7_ILi1EEESH_SH_EEESB_SD_Li256ELb0ELb1ELb0ELb0EEENS1_19SingleTileSchedulerILb0ELb0ELb1ELi128EEEEEEEEEvNT_6ParamsE)
        /*0164*/ 	.word	0x00000000


	//----- nvinfo : EIATTR_REGCOUNT
	.align		4
.L_70:
        /*0168*/ 	.byte	0x04, 0x2f
        /*016a*/ 	.short	(.L_72 - .L_71)
	.align		4
.L_71:
        /*016c*/ 	.word	index@(_ZN7cutlass13device_kernelIN5flash19enable_sm80_to_sm89INS1_16FlashAttnFwdSm80INS1_25CollectiveMainloopFwdSm80ILi8ELi1ELb1EN4cute5tupleIJNS5_1CILi128EEES8_S8_EEELi128ENS_6half_tEfNS_4arch4Sm80ELb0ELb0ELb1ELb1ELb0ELb1ELb1ELb0EEENS1_21CollectiveEpilogueFwdIS9_NS6_IJNS7_ILi1EEESF_SF_EEESA_SC_Li256ELb1ELb1ELb0ELb0EEENS1_19SingleTileSchedulerILb1ELb0ELb1ELi128EEEEEEEEEvNT_6ParamsE)
        /*0170*/ 	.word	0x00000004


	//----- nvinfo : EIATTR_FRAME_SIZE
	.align		4
.L_72:
        /*0174*/ 	.byte	0x04, 0x11
        /*0176*/ 	.short	(.L_74 - .L_73)
	.align		4
.L_73:
        /*0178*/ 	.word	index@(_ZN7cutlass13device_kernelIN5flash19enable_sm80_to_sm89INS1_16FlashAttnFwdSm80INS1_25CollectiveMainloopFwdSm80ILi8ELi1ELb1EN4cute5tupleIJNS5_1CILi128EEES8_S8_EEELi128ENS_6half_tEfNS_4arch4Sm80ELb0ELb0ELb1ELb1ELb0ELb1ELb1ELb0EEENS1_21CollectiveEpilogueFwdIS9_NS6_IJNS7_ILi1EEESF_SF_EEESA_SC_Li256ELb1ELb1ELb0ELb0EEENS1_19SingleTileSchedulerILb1ELb0ELb1ELi128EEEEEEEEEvNT_6ParamsE)
        /*017c*/ 	.word	0x00000000


	//----- nvinfo : EIATTR_REGCOUNT
	.align		4
.L_74:
        /*0180*/ 	.byte	0x04, 0x2f
        /*0182*/ 	.short	(.L_76 - .L_75)
	.align		4
.L_75:
        /*0184*/ 	.word	index@(_ZN7cutlass13device_kernelIN5flash19enable_sm80_to_sm89INS1_16FlashAttnFwdSm80INS1_25CollectiveMainloopFwdSm80ILi8ELi1ELb1EN4cute5tupleIJNS5_1CILi128EEES8_S8_EEELi128ENS_6half_tEfNS_4arch4Sm80ELb0ELb0ELb1ELb1ELb0ELb0ELb1ELb0EEENS1_21CollectiveEpilogueFwdIS9_NS6_IJNS7_ILi1EEESF_SF_EEESA_SC_Li256ELb1ELb1ELb0ELb0EEENS1_19SingleTileSchedulerILb1ELb0ELb1ELi128EEEEEEEEEvNT_6ParamsE)
        /*0188*/ 	.word	0x00000004


	//----- nvinfo : EIATTR_FRAME_SIZE
	.align		4
.L_76:
        /*018c*/ 	.byte	0x04, 0x11
        /*018e*/ 	.short	(.L_78 - .L_77)
	.align		4
.L_77:
        /*0190*/ 	.word	index@(_ZN7cutlass13device_kernelIN5flash19enable_sm80_to_sm89INS1_16FlashAttnFwdSm80INS1_25CollectiveMainloopFwdSm80ILi8ELi1ELb1EN4cute5tupleIJNS5_1CILi128EEES8_S8_EEELi128ENS_6half_tEfNS_4arch4Sm80ELb0ELb0ELb1ELb1ELb0ELb0ELb1ELb0EEENS1_21CollectiveEpilogueFwdIS9_NS6_IJNS7_ILi1EEESF_SF_EEESA_SC_Li256ELb1ELb1ELb0ELb0EEENS1_19SingleTileSchedulerILb1ELb0ELb1ELi128EEEEEEEEEvNT_6ParamsE)
        /*0194*/ 	.word	0x00000000


	//----- nvinfo : EIATTR_REGCOUNT
	.align		4
.L_78:
        /*0198*/ 	.byte	0x04, 0x2f
        /*019a*/ 	.short	(.L_80 - .L_79)
	.align		4
.L_79:
        /*019c*/ 	.word	index@(_ZN7cutlass13device_kernelIN5flash19enable_sm80_to_sm89INS1_16FlashAttnFwdSm80INS1_25CollectiveMainloopFwdSm80ILi8ELi1ELb1EN4cute5tupleIJNS5_1CILi128EEES8_S8_EEELi128ENS_6half_tEfNS_4arch4Sm80ELb0ELb0ELb1ELb0ELb0ELb0ELb1ELb0EEENS1_21CollectiveEpilogueFwdIS9_NS6_IJNS7_ILi1EEESF_SF_EEESA_SC_Li256ELb0ELb1ELb0ELb0EEENS1_19SingleTileSchedulerILb0ELb0ELb1ELi128EEEEEEEEEvNT_6ParamsE)
        /*01a0*/ 	.word	0x00000004


	//----- nvinfo : EIATTR_FRAME_SIZE
	.align		4
.L_80:
        /*01a4*/ 	.byte	0x04, 0x11
        /*01a6*/ 	.short	(.L_82 - .L_81)
	.align		4
.L_81:
        /*01a8*/ 	.word	index@(_ZN7cutlass13device_kernelIN5flash19enable_sm80_to_sm89INS1_16FlashAttnFwdSm80INS1_25CollectiveMainloopFwdSm80ILi8ELi1ELb1EN4cute5tupleIJNS5_1CILi128EEES8_S8_EEELi128ENS_6half_tEfNS_4arch4Sm80ELb0ELb0ELb1ELb0ELb0ELb0ELb1ELb0EEENS1_21CollectiveEpilogueFwdIS9_NS6_IJNS7_ILi1EEESF_SF_EEESA_SC_Li256ELb0ELb1ELb0ELb0EEENS1_19SingleTileSchedulerILb0ELb0ELb1ELi128EEEEEEEEEvNT_6ParamsE)
        /*01ac*/ 	.word	0x00000000


	//----- nvinfo : EIATTR_MIN_STACK_SIZE
	.align		4
.L_82:
        /*01b0*/ 	.byte	0x04, 0x12
        /*01b2*/ 	.short	(.L_84 - .L_83)
	.align		4
.L_83:
        /*01b4*/ 	.word	index@(_ZN7cutlass13device_kernelIN5flash19enable_sm80_to_sm89INS1_16FlashAttnFwdSm80INS1_25CollectiveMainloopFwdSm80ILi8ELi1ELb1EN4cute5tupleIJNS5_1CILi128EEES8_S8_EEELi128ENS_6half_tEfNS_4arch4Sm80ELb0ELb0ELb1ELb0ELb0ELb0ELb1ELb0EEENS1_21CollectiveEpilogueFwdIS9_NS6_IJNS7_ILi1EEESF_SF_EEESA_SC_Li256ELb0ELb1ELb0ELb0EEENS1_19SingleTileSchedulerILb0ELb0ELb1ELi128EEEEEEEEEvNT_6ParamsE)
        /*01b8*/ 	.word	0x00000000


	//----- nvinfo : EIATTR_MIN_STACK_SIZE
	.align		4
.L_84:
        /*01bc*/ 	.byte	0x04, 0x12
        /*01be*/ 	.short	(.L_86 - .L_85)
	.align		4
.L_85:
        /*01c0*/ 	.word	index@(_ZN7cutlass13device_kernelIN5flash19enable_sm80_to_sm89INS1_16FlashAttnFwdSm80INS1_25CollectiveMainloopFwdSm80ILi8ELi1ELb1EN4cute5tupleIJNS5_1CILi128EEES8_S8_EEELi128ENS_6half_tEfNS_4arch4Sm80ELb0ELb0ELb1ELb1ELb0ELb0ELb1ELb0EEENS1_21CollectiveEpilogueFwdIS9_NS6_IJNS7_ILi1EEESF_SF_EEESA_SC_Li256ELb1ELb1ELb0ELb0EEENS1_19SingleTileSchedulerILb1ELb0ELb1ELi128EEEEEEEEEvNT_6ParamsE)
        /*01c4*/ 	.word	0x00000000


	//----- nvinfo : EIATTR_MIN_STACK_SIZE
	.align		4
.L_86:
        /*01c8*/ 	.byte	0x04, 0x12
        /*01ca*/ 	.short	(.L_88 - .L_87)
	.align		4
.L_87:
        /*01cc*/ 	.word	index@(_ZN7cutlass13device_kernelIN5flash19enable_sm80_to_sm89INS1_16FlashAttnFwdSm80INS1_25CollectiveMainloopFwdSm80ILi8ELi1ELb1EN4cute5tupleIJNS5_1CILi128EEES8_S8_EEELi128ENS_6half_tEfNS_4arch4Sm80ELb0ELb0ELb1ELb1ELb0ELb1ELb1ELb0EEENS1_21CollectiveEpilogueFwdIS9_NS6_IJNS7_ILi1EEESF_SF_EEESA_SC_Li256ELb1ELb1ELb0ELb0EEENS1_19SingleTileSchedulerILb1ELb0ELb1ELi128EEEEEEEEEvNT_6ParamsE)
        /*01d0*/ 	.word	0x00000000


	//----- nvinfo : EIATTR_MIN_STACK_SIZE
	.align		4
.L_88:
        /*01d4*/ 	.byte	0x04, 0x12
        /*01d6*/ 	.short	(.L_90 - .L_89)
	.align		4
.L_89:
        /*01d8*/ 	.word	index@(_ZN7cutlass13device_kernelIN5flash19enable_sm80_to_sm89INS1_16FlashAttnFwdSm80INS1_25CollectiveMainloopFwdSm80ILi8ELi1ELb1EN4cute5tupleIJNS5_1CILi128EEENS7_ILi96EEES8_EEELi128ENS_6half_tEfNS_4arch4Sm80ELb0ELb1ELb1ELb0ELb0ELb0ELb1ELb0EEENS1_21CollectiveEpilogueFwdINS6_IJS8_S8_S9_EEENS6_IJNS7_ILi1EEESH_SH_EEESB_SD_Li256ELb0ELb1ELb0ELb0EEENS1_19SingleTileSchedulerILb0ELb0ELb1ELi128EEEEEEEEEvNT_6ParamsE)
        /*01dc*/ 	.word	0x00000000


	//----- nvinfo : EIATTR_MIN_STACK_SIZE
	.align		4
.L_90:
        /*01e0*/ 	.byte	0x04, 0x12
        /*01e2*/ 	.short	(.L_92 - .L_91)
	.align		4
.L_91:
        /*01e4*/ 	.word	index@(_ZN7cutlass13device_kernelIN5flash19enable_sm80_to_sm89INS1_16FlashAttnFwdSm80INS1_25CollectiveMainloopFwdSm80ILi8ELi1ELb1EN4cute5tupleIJNS5_1CILi128EEENS7_ILi96EEES8_EEELi128ENS_6half_tEfNS_4arch4Sm80ELb0ELb1ELb1ELb1ELb0ELb0ELb1ELb0EEENS1_21CollectiveEpilogueFwdINS6_IJS8_S8_S9_EEENS6_IJNS7_ILi1EEESH_SH_EEESB_SD_Li256ELb1ELb1ELb0ELb0EEENS1_19SingleTileSchedulerILb1ELb0ELb1ELi128EEEEEEEEEvNT_6ParamsE)
        /*01e8*/ 	.word	0x00000000


	//----- nvinfo : EIATTR_MIN_STACK_SIZE
	.align		4
.L_92:
        /*01ec*/ 	.byte	0x04, 0x12
        /*01ee*/ 	.short	(.L_94 - .L_93)
	.align		4
.L_93:
        /*01f0*/ 	.word	index@(_ZN7cutlass13device_kernelIN5flash19enable_sm80_to_sm89INS1_16FlashAttnFwdSm80INS1_25CollectiveMainloopFwdSm80ILi8ELi1ELb1EN4cute5tupleIJNS5_1CILi128EEENS7_ILi96EEES8_EEELi128ENS_6half_tEfNS_4arch4Sm80ELb0ELb1ELb1ELb1ELb0ELb1ELb1ELb0EEENS1_21CollectiveEpilogueFwdINS6_IJS8_S8_S9_EEENS6_IJNS7_ILi1EEESH_SH_EEESB_SD_Li256ELb1ELb1ELb0ELb0EEENS1_19SingleTileSchedulerILb1ELb0ELb1ELi128EEEEEEEEEvNT_6ParamsE)
        /*01f4*/ 	.word	0x00000000


	//----- nvinfo : EIATTR_MIN_STACK_SIZE
	.align		4
.L_94:
        /*01f8*/ 	.byte	0x04, 0x12
        /*01fa*/ 	.short	(.L_96 - .L_95)
	.align		4
.L_95:
        /*01fc*/ 	.word	index@(_ZN7cutlass13device_kernelIN5flash19enable_sm80_to_sm89INS1_16FlashAttnFwdSm80INS1_25CollectiveMainloopFwdSm80ILi8ELi1ELb1EN4cute5tupleIJNS5_1CILi128EEES8_S8_EEELi128ENS_6half_tEfNS_4arch4Sm80ELb1ELb0ELb1ELb0ELb0ELb0ELb1ELb0EEENS1_21CollectiveEpilogueFwdIS9_NS6_IJNS7_ILi1EEESF_SF_EEESA_SC_Li256ELb0ELb1ELb0ELb0EEENS1_30DynamicPersistentTileSchedulerILi256ELi256ELb0ELb1ELb0EEEEEEEEEvNT_6ParamsE)
        /*0200*/ 	.word	0x00000000


	//----- nvinfo : EIATTR_MIN_STACK_SIZE
	.align		4
.L_96:
        /*0204*/ 	.byte	0x04, 0x12
        /*0206*/ 	.short	(.L_98 - .L_97)
	.align		4
.L_97:
        /*0208*/ 	.word	index@(_ZN7cutlass13device_kernelIN5flash19enable_sm80_to_sm89INS1_16FlashAttnFwdSm80INS1_25CollectiveMainloopFwdSm80ILi8ELi1ELb1EN4cute5tupleIJNS5_1CILi128EEES8_S8_EEELi128ENS_6half_tEfNS_4arch4Sm80ELb1ELb0ELb1ELb1ELb0ELb0ELb1ELb0EEENS1_21CollectiveEpilogueFwdIS9_NS6_IJNS7_ILi1EEESF_SF_EEESA_SC_Li256ELb1ELb1ELb0ELb0EEENS1_19SingleTileSchedulerILb1ELb0ELb1ELi128EEEEEEEEEvNT_6ParamsE)
        /*020c*/ 	.word	0x00000000


	//----- nvinfo : EIATTR_MIN_STACK_SIZE
	.align		4
.L_98:
        /*0210*/ 	.byte	0x04, 0x12
        /*0212*/ 	.short	(.L_100 - .L_99)
	.align		4
.L_99:
        /*0214*/ 	.word	index@(_ZN7cutlass13device_kernelIN5flash19enable_sm80_to_sm89INS1_16FlashAttnFwdSm80INS1_25CollectiveMainloopFwdSm80ILi8ELi1ELb1EN4cute5tupleIJNS5_1CILi128EEES8_S8_EEELi128ENS_6half_tEfNS_4arch4Sm80ELb1ELb0ELb1ELb1ELb0ELb1ELb1ELb0EEENS1_21CollectiveEpilogueFwdIS9_NS6_IJNS7_ILi1EEESF_SF_EEESA_SC_Li256ELb1ELb1ELb0ELb0EEENS1_19SingleTileSchedulerILb1ELb0ELb1ELi128EEEEEEEEEvNT_6ParamsE)
        /*0218*/ 	.word	0x00000000


	//----- nvinfo : EIATTR_MIN_STACK_SIZE
	.align		4
.L_100:
        /*021c*/ 	.byte	0x04, 0x12
        /*021e*/ 	.short	(.L_102 - .L_101)
	.align		4
.L_101:
        /*0220*/ 	.word	index@(_ZN7cutlass13device_kernelIN5flash19enable_sm80_to_sm89INS1_16FlashAttnFwdSm80INS1_25CollectiveMainloopFwdSm80ILi4ELi1ELb0EN4cute5tupleIJNS5_1CILi128EEENS7_ILi64EEES8_EEELi128ENS_6half_tEfNS_4arch4Sm80ELb0ELb0ELb1ELb0ELb0ELb0ELb1ELb0EEENS1_21CollectiveEpilogueFwdINS6_IJS8_S8_S9_EEENS6_IJNS7_ILi1EEESH_SH_EEESB_SD_Li128ELb0ELb1ELb0ELb0EEENS1_19SingleTileSchedulerILb0ELb0ELb1ELi128EEEEEEEEEvNT_6ParamsE)
        /*0224*/ 	.word	0x00000000


	//----- nvinfo : EIATTR_MIN_STACK_SIZE
	.align		4
.L_102:
        /*0228*/ 	.byte	0x04, 0x12
        /*022a*/ 	.short	(.L_104 - .L_103)
	.align		4
.L_103:
        /*022c*/ 	.word	index@(_ZN7cutlass13device_kernelIN5flash19enable_sm80_to_sm89INS1_16FlashAttnFwdSm80INS1_25CollectiveMainloopFwdSm80ILi4ELi1ELb0EN4cute5tupleIJNS5_1CILi128EEENS7_ILi64EEES8_EEELi128ENS_6half_tEfNS_4arch4Sm80ELb0ELb0ELb1ELb1ELb0ELb0ELb1ELb0EEENS1_21CollectiveEpilogueFwdINS6_IJS8_S8_S9_EEENS6_IJNS7_ILi1EEESH_SH_EEESB_SD_Li128ELb1ELb1ELb0ELb0EEENS1_19SingleTileSchedulerILb1ELb0ELb1ELi128EEEEEEEEEvNT_6ParamsE)
        /*0230*/ 	.word	0x00000000


	//----- nvinfo : EIATTR_MIN_STACK_SIZE
	.align		4
.L_104:
        /*0234*/ 	.byte	0x04, 0x12
        /*0236*/ 	.short	(.L_106 - .L_105)
	.align		4
.L_105:
        /*0238*/ 	.word	index@(_ZN7cutlass13device_kernelIN5flash19enable_sm80_to_sm89INS1_16FlashAttnFwdSm80INS1_25CollectiveMainloopFwdSm80ILi4ELi1ELb0EN4cute5tupleIJNS5_1CILi128EEENS7_ILi64EEES8_EEELi128ENS_6half_tEfNS_4arch4Sm80ELb0ELb0ELb1ELb1ELb0ELb1ELb1ELb0EEENS1_21CollectiveEpilogueFwdINS6_IJS8_S8_S9_EEENS6_IJNS7_ILi1EEESH_SH_EEESB_SD_Li128ELb1ELb1ELb0ELb0EEENS1_19SingleTileSchedulerILb1ELb0ELb1ELi128EEEEEEEEEvNT_6ParamsE)
        /*023c*/ 	.word	0x00000000


	//----- nvinfo : EIATTR_MIN_STACK_SIZE
	.align		4
.L_106:
        /*0240*/ 	.byte	0x04, 0x12
        /*0242*/ 	.short	(.L_108 - .L_107)
	.align		4
.L_107:
        /*0244*/ 	.word	index@(_ZN7cutlass13device_kernelIN5flash19enable_sm80_to_sm89INS1_16FlashAttnFwdSm80INS1_25CollectiveMainloopFwdSm80ILi4ELi1ELb0EN4cute5tupleIJNS5_1CILi128EEENS7_ILi48EEES8_EEELi128ENS_6half_tEfNS_4arch4Sm80ELb0ELb1ELb1ELb0ELb0ELb0ELb1ELb0EEENS1_21CollectiveEpilogueFwdINS6_IJS8_S8_S9_EEENS6_IJNS7_ILi1EEESH_SH_EEESB_SD_Li128ELb0ELb1ELb0ELb0EEENS1_19SingleTileSchedulerILb0ELb0ELb1ELi128EEEEEEEEEvNT_6ParamsE)
        /*0248*/ 	.word	0x00000000


	//----- nvinfo : EIATTR_MIN_STACK_SIZE
	.align		4
.L_108:
        /*024c*/ 	.byte	0x04, 0x12
        /*024e*/ 	.short	(.L_110 - .L_109)
	.align		4
.L_109:
        /*0250*/ 	.word	index@(_ZN7cutlass13device_kernelIN5flash19enable_sm80_to_sm89INS1_16FlashAttnFwdSm80INS1_25CollectiveMainloopFwdSm80ILi4ELi1ELb0EN4cute5tupleIJNS5_1CILi128EEENS7_ILi48EEES8_EEELi128ENS_6half_tEfNS_4arch4Sm80ELb0ELb1ELb1ELb1ELb0ELb0ELb1ELb0EEENS1_21CollectiveEpilogueFwdINS6_IJS8_S8_S9_EEENS6_IJNS7_ILi1EEESH_SH_EEESB_SD_Li128ELb1ELb1ELb0ELb0EEENS1_19SingleTileSchedulerILb1ELb0ELb1ELi128EEEEEEEEEvNT_6ParamsE)
        /*0254*/ 	.word	0x00000000


	//----- nvinfo : EIATTR_MIN_STACK_SIZE
	.align		4
.L_110:
        /*0258*/ 	.byte	0x04, 0x12
        /*025a*/ 	.short	(.L_112 - .L_111)
	.align		4
.L_111:
        /*025c*/ 	.word	index@(_ZN7cutlass13device_kernelIN5flash19enable_sm80_to_sm89INS1_16FlashAttnFwdSm80INS1_25CollectiveMainloopFwdSm80ILi4ELi1ELb0EN4cute5tupleIJNS5_1CILi128EEENS7_ILi48EEES8_EEELi128ENS_6half_tEfNS_4arch4Sm80ELb0ELb1ELb1ELb1ELb0ELb1ELb1ELb0EEENS1_21CollectiveEpilogueFwdINS6_IJS8_S8_S9_EEENS6_IJNS7_ILi1EEESH_SH_EEESB_SD_Li128ELb1ELb1ELb0ELb0EEENS1_19SingleTileSchedulerILb1ELb0ELb1ELi128EEEEEEEEEvNT_6ParamsE)
        /*0260*/ 	.word	0x00000000


	//----- nvinfo : EIATTR_MIN_STACK_SIZE
	.align		4
.L_112:
        /*0264*/ 	.byte	0x04, 0x12
        /*0266*/ 	.short	(.L_114 - .L_113)
	.align		4
.L_113:
        /*0268*/ 	.word	index@(_ZN7cutlass13device_kernelIN5flash19enable_sm80_to_sm89INS1_16FlashAttnFwdSm80INS1_25CollectiveMainloopFwdSm80ILi4ELi1ELb0EN4cute5tupleIJNS5_1CILi128EEENS7_ILi64EEES8_EEELi128ENS_6half_tEfNS_4arch4Sm80ELb1ELb0ELb1ELb0ELb0ELb0ELb1ELb0EEENS1_21CollectiveEpilogueFwdINS6_IJS8_S8_S9_EEENS6_IJNS7_ILi1EEESH_SH_EEESB_SD_Li128ELb0ELb1ELb0ELb0EEENS1_30DynamicPersistentTileSchedulerILi128ELi128ELb0ELb1ELb0EEEEEEEEEvNT_6ParamsE)
        /*026c*/ 	.word	0x00000000


	//----- nvinfo : EIATTR_MIN_STACK_SIZE
	.align		4
.L_114:
        /*0270*/ 	.byte	0x04, 0x12
        /*0272*/ 	.short	(.L_116 - .L_115)
	.align		4
.L_115:
        /*0274*/ 	.word	index@(_ZN7cutlass13device_kernelIN5flash19enable_sm80_to_sm89INS1_16FlashAttnFwdSm80INS1_25CollectiveMainloopFwdSm80ILi4ELi1ELb0EN4cute5tupleIJNS5_1CILi128EEENS7_ILi64EEES8_EEELi128ENS_6half_tEfNS_4arch4Sm80ELb1ELb0ELb1ELb1ELb0ELb0ELb1ELb0EEENS1_21CollectiveEpilogueFwdINS6_IJS8_S8_S9_EEENS6_IJNS7_ILi1EEESH_SH_EEESB_SD_Li128ELb1ELb1ELb0ELb0EEENS1_19SingleTileSchedulerILb1ELb0ELb1ELi128EEEEEEEEEvNT_6ParamsE)
        /*0278*/ 	.word	0x00000000


	//----- nvinfo : EIATTR_MIN_STACK_SIZE
	.align		4
.L_116:
        /*027c*/ 	.byte	0x04, 0x12
        /*027e*/ 	.short	(.L_118 - .L_117)
	.align		4
.L_117:
        /*0280*/ 	.word	index@(_ZN7cutlass13device_kernelIN5flash19enable_sm80_to_sm89INS1_16FlashAttnFwdSm80INS1_25CollectiveMainloopFwdSm80ILi4ELi1ELb0EN4cute5tupleIJNS5_1CILi128EEENS7_ILi64EEES8_EEELi128ENS_6half_tEfNS_4arch4Sm80ELb1ELb0ELb1ELb1ELb0ELb1ELb1ELb0EEENS1_21CollectiveEpilogueFwdINS6_IJS8_S8_S9_EEENS6_IJNS7_ILi1EEESH_SH_EEESB_SD_Li128ELb1ELb1ELb0ELb0EEENS1_19SingleTileSchedulerILb1ELb0ELb1ELi128EEEEEEEEEvNT_6ParamsE)
        /*0284*/ 	.word	0x00000000
.L_118:


//--------------------- .nv.compat                --------------------------
	.section	.nv.compat,"",@"SHT_CUDA_COMPAT_INFO"
	.align	4
        /*0000*/ 	.byte	0x02, 0x09, 0x01, 0x00, 0x02, 0x02, 0x01, 0x00, 0x02, 0x05, 0x05, 0x00, 0x03, 0x07, 0x01, 0x01
        /*0010*/ 	.byte	0x02, 0x03, 0x00, 0x00, 0x02, 0x06, 0x01, 0x00, 0x04, 0x0b, 0x08, 0x00, 0x00, 0x00, 0x00, 0x00
        /*0020*/ 	.byte	0x00, 0x00, 0x00, 0x00


//--------------------- .nv.info._ZN7cutlass13device_kernelIN5flash19enable_sm80_to_sm89INS1_16FlashAttnFwdSm80INS1_25CollectiveMainloopFwdSm80ILi8ELi1ELb1EN4cute5tupleIJNS5_1CILi128EEES8_S8_EEELi128ENS_6half_tEfNS_4arch4Sm80ELb0ELb0ELb1ELb0ELb0ELb0ELb1ELb0EEENS1_21CollectiveEpilogueFwdIS9_NS6_IJNS7_ILi1EEESF_SF_EEESA_SC_Li256ELb0ELb1ELb0ELb0EEENS1_19SingleTileSchedulerILb0ELb0ELb1ELi128EEEEEEEEEvNT_6ParamsE --------------------------
	.section	.nv.info._ZN7cutlass13device_kernelIN5flash19enable_sm80_to_sm89INS1_16FlashAttnFwdSm80INS1_25CollectiveMainloopFwdSm80ILi8ELi1ELb1EN4cute5tupleIJNS5_1CILi128EEES8_S8_EEELi128ENS_6half_tEfNS_4arch4Sm80ELb0ELb0ELb1ELb0ELb0ELb0ELb1ELb0EEENS1_21CollectiveEpilogueFwdIS9_NS6_IJNS7_ILi1EEESF_SF_EEESA_SC_Li256ELb0ELb1ELb0ELb0EEENS1_19SingleTileSchedulerILb0ELb0ELb1ELi128EEEEEEEEEvNT_6ParamsE,"",@"SHT_CUDA_INFO"
	.sectionflags	@""
	.align	4


	//----- nvinfo : EIATTR_CUDA_API_VERSION
	.align		4
        /*0000*/ 	.byte	0x04, 0x37
        /*0002*/ 	.short	(.L_120 - .L_119)
.L_119:
        /*0004*/ 	.word	0x00000082


	//----- nvinfo : EIATTR_KPARAM_INFO
	.align		4
.L_120:
        /*0008*/ 	.byte	0x04, 0x17
        /*000a*/ 	.short	(.L_122 - .L_121)
.L_121:
        /*000c*/ 	.word	0x00000000
        /*0010*/ 	.short	0x0000
        /*0012*/ 	.short	0x0000
        /*0014*/ 	.byte	0x00, 0xf0, 0x61, 0x10


	//----- nvinfo : EIATTR_SPARSE_MMA_MASK
	.align		4
.L_122:
        /*0018*/ 	.byte	0x03, 0x50
        /*001a*/ 	.short	0x0000


	//----- nvinfo : EIATTR_MAXREG_COUNT
	.align		4
        /*001c*/ 	.byte	0x03, 0x1b
        /*001e*/ 	.short	0x00ff


	//----- nvinfo : EIATTR_MERCURY_ISA_VERSION
	.align		4
        /*0020*/ 	.byte	0x03, 0x5f
        /*0022*/ 	.short	0x0101


	//----- nvinfo : EIATTR_VRC_CTA_INIT_COUNT
	.align		4
        /*0024*/ 	.byte	0x02, 0x4a
	.zero		1
	.zero		1


	//----- nvinfo : EIATTR_EXIT_INSTR_OFFSETS
	.align		4
        /*0028*/ 	.byte	0x04, 0x1c
        /*002a*/ 	.short	(.L_124 - .L_123)


	//   ....[0]....
.L_123:
        /*002c*/ 	.word	0x00000010


	//----- nvinfo : EIATTR_MAX_THREADS
	.align		4
.L_124:
        /*0030*/ 	.byte	0x04, 0x05
        /*0032*/ 	.short	(.L_126 - .L_125)
.L_125:
        /*0034*/ 	.word	0x00000100
        /*0038*/ 	.word	0x00000001
        /*003c*/ 	.word	0x00000001


	//----- nvinfo : EIATTR_CBANK_PARAM_SIZE
	.align		4
.L_126:
        /*0040*/ 	.byte	0x03, 0x19
        /*0042*/ 	.short	0x0418


	//----- nvinfo : EIATTR_PARAM_CBANK
	.align		4
        /*0044*/ 	.byte	0x04, 0x0a
        /*0046*/ 	.short	(.L_128 - .L_127)
	.align		4
.L_127:
        /*0048*/ 	.word	index@(.nv.constant0._ZN7cutlass13device_kernelIN5flash19enable_sm80_to_sm89INS1_16FlashAttnFwdSm80INS1_25CollectiveMainloopFwdSm80ILi8ELi1ELb1EN4cute5tupleIJNS5_1CILi128EEES8_S8_EEELi128ENS_6half_tEfNS_4arch4Sm80ELb0ELb0ELb1ELb0ELb0ELb0ELb1ELb0EEENS1_21CollectiveEpilogueFwdIS9_NS6_IJNS7_ILi1EEESF_SF_EEESA_SC_Li256ELb0ELb1ELb0ELb0EEENS1_19SingleTileSchedulerILb0ELb0ELb1ELi128EEEEEEEEEvNT_6ParamsE)
        /*004c*/ 	.short	0x0380
        /*004e*/ 	.short	0x0418


	//----- nvinfo : EIATTR_SW_WAR
	.align		4
.L_128:
        /*0050*/ 	.byte	0x04, 0x36
        /*0052*/ 	.short	(.L_130 - .L_129)
.L_129:
        /*0054*/ 	.word	0x00000008
.L_130:


//--------------------- .nv.info._ZN7cutlass13device_kernelIN5flash19enable_sm80_to_sm89INS1_16FlashAttnFwdSm80INS1_25CollectiveMainloopFwdSm80ILi8ELi1ELb1EN4cute5tupleIJNS5_1CILi128EEES8_S8_EEELi128ENS_6half_tEfNS_4arch4Sm80ELb0ELb0ELb1ELb1ELb0ELb0ELb1ELb0EEENS1_21CollectiveEpilogueFwdIS9_NS6_IJNS7_ILi1EEESF_SF_EEESA_SC_Li256ELb1ELb1ELb0ELb0EEENS1_19SingleTileSchedulerILb1ELb0ELb1ELi128EEEEEEEEEvNT_6ParamsE --------------------------
	.section	.nv.info._ZN7cutlass13device_kernelIN5flash19enable_sm80_to_sm89INS1_16FlashAttnFwdSm80INS1_25CollectiveMainloopFwdSm80ILi8ELi1ELb1EN4cute5tupleIJNS5_1CILi128EEES8_S8_EEELi128ENS_6half_tEfNS_4arch4Sm80ELb0ELb0ELb1ELb1ELb0ELb0ELb1ELb0EEENS1_21CollectiveEpilogueFwdIS9_NS6_IJNS7_ILi1EEESF_SF_EEESA_SC_Li256ELb1ELb1ELb0ELb0EEENS1_19SingleTileSchedulerILb1ELb0ELb1ELi128EEEEEEEEEvNT_6ParamsE,"",@"SHT_CUDA_INFO"
	.sectionflags	@""
	.align	4


	//----- nvinfo : EIATTR_CUDA_API_VERSION
	.align		4
        /*0000*/ 	.byte	0x04, 0x37
        /*0002*/ 	.short	(.L_132 - .L_131)
.L_131:
        /*0004*/ 	.word	0x00000082


	//----- nvinfo : EIATTR_KPARAM_INFO
	.align		4
.L_132:
        /*0008*/ 	.byte	0x04, 0x17
        /*000a*/ 	.short	(.L_134 - .L_133)
.L_133:
        /*000c*/ 	.word	0x00000000
        /*0010*/ 	.short	0x0000
        /*0012*/ 	.short	0x0000
        /*0014*/ 	.byte	0x00, 0xf0, 0x61, 0x10


	//----- nvinfo : EIATTR_SPARSE_MMA_MASK
	.align		4
.L_134:
        /*0018*/ 	.byte	0x03, 0x50
        /*001a*/ 	.short	0x0000


	//----- nvinfo : EIATTR_MAXREG_COUNT
	.align		4
        /*001c*/ 	.byte	0x03, 0x1b
        /*001e*/ 	.short	0x00ff


	//----- nvinfo : EIATTR_MERCURY_ISA_VERSION
	.align		4
        /*0020*/ 	.byte	0x03, 0x5f
        /*0022*/ 	.short	0x0101


	//----- nvinfo : EIATTR_VRC_CTA_INIT_COUNT
	.align		4
        /*0024*/ 	.byte	0x02, 0x4a
	.zero		1
	.zero		1


	//----- nvinfo : EIATTR_EXIT_INSTR_OFFSETS
	.align		4
        /*0028*/ 	.byte	0x04, 0x1c
        /*002a*/ 	.short	(.L_136 - .L_135)


	//   ....[0]....
.L_135:
        /*002c*/ 	.word	0x00000010


	//----- nvinfo : EIATTR_MAX_THREADS
	.align		4
.L_136:
        /*0030*/ 	.byte	0x04, 0x05
        /*0032*/ 	.short	(.L_138 - .L_137)
.L_137:
        /*0034*/ 	.word	0x00000100
        /*0038*/ 	.word	0x00000001
        /*003c*/ 	.word	0x00000001


	//----- nvinfo : EIATTR_CBANK_PARAM_SIZE
	.align		4
.L_138:
        /*0040*/ 	.byte	0x03, 0x19
        /*0042*/ 	.short	0x0418


	//----- nvinfo : EIATTR_PARAM_CBANK
	.align		4
        /*0044*/ 	.byte	0x04, 0x0a
        /*0046*/ 	.short	(.L_140 - .L_139)
	.align		4
.L_139:
        /*0048*/ 	.word	index@(.nv.constant0._ZN7cutlass13device_kernelIN5flash19enable_sm80_to_sm89INS1_16FlashAttnFwdSm80INS1_25CollectiveMainloopFwdSm80ILi8ELi1ELb1EN4cute5tupleIJNS5_1CILi128EEES8_S8_EEELi128ENS_6half_tEfNS_4arch4Sm80ELb0ELb0ELb1ELb1ELb0ELb0ELb1ELb0EEENS1_21CollectiveEpilogueFwdIS9_NS6_IJNS7_ILi1EEESF_SF_EEESA_SC_Li256ELb1ELb1ELb0ELb0EEENS1_19SingleTileSchedulerILb1ELb0ELb1ELi128EEEEEEEEEvNT_6ParamsE)
        /*004c*/ 	.short	0x0380
        /*004e*/ 	.short	0x0418


	//----- nvinfo : EIATTR_SW_WAR
	.align		4
.L_140:
        /*0050*/ 	.byte	0x04, 0x36
        /*0052*/ 	.short	(.L_142 - .L_141)
.L_141:
        /*0054*/ 	.word	0x00000008
.L_142:


//--------------------- .nv.info._ZN7cutlass13device_kernelIN5flash19enable_sm80_to_sm89INS1_16FlashAttnFwdSm80INS1_25CollectiveMainloopFwdSm80ILi8ELi1ELb1EN4cute5tupleIJNS5_1CILi128EEES8_S8_EEELi128ENS_6half_tEfNS_4arch4Sm80ELb0ELb0ELb1ELb1ELb0ELb1ELb1ELb0EEENS1_21CollectiveEpilogueFwdIS9_NS6_IJNS7_ILi1EEESF_SF_EEESA_SC_Li256ELb1ELb1ELb0ELb0EEENS1_19SingleTileSchedulerILb1ELb0ELb1ELi128EEEEEEEEEvNT_6ParamsE --------------------------
	.section	.nv.info._ZN7cutlass13device_kernelIN5flash19enable_sm80_to_sm89INS1_16FlashAttnFwdSm80INS1_25CollectiveMainloopFwdSm80ILi8ELi1ELb1EN4cute5tupleIJNS5_1CILi128EEES8_S8_EEELi128ENS_6half_tEfNS_4arch4Sm80ELb0ELb0ELb1ELb1ELb0ELb1ELb1ELb0EEENS1_21CollectiveEpilogueFwdIS9_NS6_IJNS7_ILi1EEESF_SF_EEESA_SC_Li256ELb1ELb1ELb0ELb0EEENS1_19SingleTileSchedulerILb1ELb0ELb1ELi128EEEEEEEEEvNT_6ParamsE,"",@"SHT_CUDA_INFO"
	.sectionflags	@""
	.align	4


	//----- nvinfo : EIATTR_CUDA_API_VERSION
	.align		4
        /*0000*/ 	.byte	0x04, 0x37
        /*0002*/ 	.short	(.L_144 - .L_143)
.L_143:
        /*0004*/ 	.word	0x00000082


	//----- nvinfo : EIATTR_KPARAM_INFO
	.align		4
.L_144:
        /*0008*/ 	.byte	0x04, 0x17
        /*000a*/ 	.short	(.L_146 - .L_145)
.L_145:
        /*000c*/ 	.word	0x00000000
        /*0010*/ 	.short	0x0000
        /*0012*/ 	.short	0x0000
        /*0014*/ 	.byte	0x00, 0xf0, 0x61, 0x10


	//----- nvinfo : EIATTR_SPARSE_MMA_MASK
	.align		4
.L_146:
        /*0018*/ 	.byte	0x03, 0x50
        /*001a*/ 	.short	0x0000


	//----- nvinfo : EIATTR_MAXREG_COUNT
	.align		4
        /*001c*/ 	.byte	0x03, 0x1b
        /*001e*/ 	.short	0x00ff


	//----- nvinfo : EIATTR_MERCURY_ISA_VERSION
	.align		4
        /*0020*/ 	.byte	0x03, 0x5f
        /*0022*/ 	.short	0x0101


	//----- nvinfo : EIATTR_VRC_CTA_INIT_COUNT
	.align		4
        /*0024*/ 	.byte	0x02, 0x4a
	.zero		1
	.zero		1


	//----- nvinfo : EIATTR_EXIT_INSTR_OFFSETS
	.align		4
        /*0028*/ 	.byte	0x04, 0x1c
        /*002a*/ 	.short	(.L_148 - .L_147)


	//   ....[0]....
.L_147:
        /*002c*/ 	.word	0x00000010


	//----- nvinfo : EIATTR_MAX_THREADS
	.align		4
.L_148:
        /*0030*/ 	.byte	0x04, 0x05
        /*0032*/ 	.short	(.L_150 - .L_149)
.L_149:
        /*0034*/ 	.word	0x00000100
        /*0038*/ 	.word	0x00000001
        /*003c*/ 	.word	0x00000001


	//----- nvinfo : EIATTR_CBANK_PARAM_SIZE
	.align		4
.L_150:
        /*0040*/ 	.byte	0x03, 0x19
        /*0042*/ 	.short	0x0418


	//----- nvinfo : EIATTR_PARAM_CBANK
	.align		4
        /*0044*/ 	.byte	0x04, 0x0a
        /*0046*/ 	.short	(.L_152 - .L_151)
	.align		4
.L_151:
        /*0048*/ 	.word	index@(.nv.constant0._ZN7cutlass13device_kernelIN5flash19enable_sm80_to_sm89INS1_16FlashAttnFwdSm80INS1_25CollectiveMainloopFwdSm80ILi8ELi1ELb1EN4cute5tupleIJNS5_1CILi128EEES8_S8_EEELi128ENS_6half_tEfNS_4arch4Sm80ELb0ELb0ELb1ELb1ELb0ELb1ELb1ELb0EEENS1_21CollectiveEpilogueFwdIS9_NS6_IJNS7_ILi1EEESF_SF_EEESA_SC_Li256ELb1ELb1ELb0ELb0EEENS1_19SingleTileSchedulerILb1ELb0ELb1ELi128EEEEEEEEEvNT_6ParamsE)
        /*004c*/ 	.short	0x0380
        /*004e*/ 	.short	0x0418


	//----- nvinfo : EIATTR_SW_WAR
	.align		4
.L_152:
        /*0050*/ 	.byte	0x04, 0x36
        /*0052*/ 	.short	(.L_154 - .L_153)
.L_153:
        /*0054*/ 	.word	0x00000008
.L_154:


//--------------------- .nv.info._ZN7cutlass13device_kernelIN5flash19enable_sm80_to_sm89INS1_16FlashAttnFwdSm80INS1_25CollectiveMainloopFwdSm80ILi8ELi1ELb1EN4cute5tupleIJNS5_1CILi128EEENS7_ILi96EEES8_EEELi128ENS_6half_tEfNS_4arch4Sm80ELb0ELb1ELb1ELb0ELb0ELb0ELb1ELb0EEENS1_21CollectiveEpilogueFwdINS6_IJS8_S8_S9_EEENS6_IJNS7_ILi1EEESH_SH_EEESB_SD_Li256ELb0ELb1ELb0ELb0EEENS1_19SingleTileSchedulerILb0ELb0ELb1ELi128EEEEEEEEEvNT_6ParamsE --------------------------
	.section	.nv.info._ZN7cutlass13device_kernelIN5flash19enable_sm80_to_sm89INS1_16FlashAttnFwdSm80INS1_25CollectiveMainloopFwdSm80ILi8ELi1ELb1EN4cute5tupleIJNS5_1CILi128EEENS7_ILi96EEES8_EEELi128ENS_6half_tEfNS_4arch4Sm80ELb0ELb1ELb1ELb0ELb0ELb0ELb1ELb0EEENS1_21CollectiveEpilogueFwdINS6_IJS8_S8_S9_EEENS6_IJNS7_ILi1EEESH_SH_EEESB_SD_Li256ELb0ELb1ELb0ELb0EEENS1_19SingleTileSchedulerILb0ELb0ELb1ELi128EEEEEEEEEvNT_6ParamsE,"",@"SHT_CUDA_INFO"
	.sectionflags	@""
	.align	4


	//----- nvinfo : EIATTR_CUDA_API_VERSION
	.align		4
        /*0000*/ 	.byte	0x04, 0x37
        /*0002*/ 	.short	(.L_156 - .L_155)
.L_155:
        /*0004*/ 	.word	0x00000082


	//----- nvinfo : EIATTR_KPARAM_INFO
	.align		4
.L_156:
        /*0008*/ 	.byte	0x04, 0x17
        /*000a*/ 	.short	(.L_158 - .L_157)
.L_157:
        /*000c*/ 	.word	0x00000000
        /*0010*/ 	.short	0x0000
        /*0012*/ 	.short	0x0000
        /*0014*/ 	.byte	0x00, 0xf0, 0x61, 0x10


	//----- nvinfo : EIATTR_SPARSE_MMA_MASK
	.align		4
.L_158:
        /*0018*/ 	.byte	0x03, 0x50
        /*001a*/ 	.short	0x0000


	//----- nvinfo : EIATTR_MAXREG_COUNT
	.align		4
        /*001c*/ 	.byte	0x03, 0x1b
        /*001e*/ 	.short	0x00ff


	//----- nvinfo : EIATTR_MERCURY_ISA_VERSION
	.align		4
        /*0020*/ 	.byte	0x03, 0x5f
        /*0022*/ 	.short	0x0101


	//----- nvinfo : EIATTR_VRC_CTA_INIT_COUNT
	.align		4
        /*0024*/ 	.byte	0x02, 0x4a
	.zero		1
	.zero		1


	//----- nvinfo : EIATTR_EXIT_INSTR_OFFSETS
	.align		4
        /*0028*/ 	.byte	0x04, 0x1c
        /*002a*/ 	.short	(.L_160 - .L_159)


	//   ....[0]....
.L_159:
        /*002c*/ 	.word	0x00000010


	//----- nvinfo : EIATTR_MAX_THREADS
	.align		4
.L_160:
        /*0030*/ 	.byte	0x04, 0x05
        /*0032*/ 	.short	(.L_162 - .L_161)
.L_161:
        /*0034*/ 	.word	0x00000100
        /*0038*/ 	.word	0x00000001
        /*003c*/ 	.word	0x00000001


	//----- nvinfo : EIATTR_CBANK_PARAM_SIZE
	.align		4
.L_162:
        /*0040*/ 	.byte	0x03, 0x19
        /*0042*/ 	.short	0x0418


	//----- nvinfo : EIATTR_PARAM_CBANK
	.align		4
        /*0044*/ 	.byte	0x04, 0x0a
        /*0046*/ 	.short	(.L_164 - .L_163)
	.align		4
.L_163:
        /*0048*/ 	.word	index@(.nv.constant0._ZN7cutlass13device_kernelIN5flash19enable_sm80_to_sm89INS1_16FlashAttnFwdSm80INS1_25CollectiveMainloopFwdSm80ILi8ELi1ELb1EN4cute5tupleIJNS5_1CILi128EEENS7_ILi96EEES8_EEELi128ENS_6half_tEfNS_4arch4Sm80ELb0ELb1ELb1ELb0ELb0ELb0ELb1ELb0EEENS1_21CollectiveEpilogueFwdINS6_IJS8_S8_S9_EEENS6_IJNS7_ILi1EEESH_SH_EEESB_SD_Li256ELb0ELb1ELb0ELb0EEENS1_19SingleTileSchedulerILb0ELb0ELb1ELi128EEEEEEEEEvNT_6ParamsE)
        /*004c*/ 	.short	0x0380
        /*004e*/ 	.short	0x0418


	//----- nvinfo : EIATTR_SW_WAR
	.align		4
.L_164:
        /*0050*/ 	.byte	0x04, 0x36
        /*0052*/ 	.short	(.L_166 - .L_165)
.L_165:
        /*0054*/ 	.word	0x00000008
.L_166:


//--------------------- .nv.info._ZN7cutlass13device_kernelIN5flash19enable_sm80_to_sm89INS1_16FlashAttnFwdSm80INS1_25CollectiveMainloopFwdSm80ILi8ELi1ELb1EN4cute5tupleIJNS5_1CILi128EEENS7_ILi96EEES8_EEELi128ENS_6half_tEfNS_4arch4Sm80ELb0ELb1ELb1ELb1ELb0ELb0ELb1ELb0EEENS1_21CollectiveEpilogueFwdINS6_IJS8_S8_S9_EEENS6_IJNS7_ILi1EEESH_SH_EEESB_SD_Li256ELb1ELb1ELb0ELb0EEENS1_19SingleTileSchedulerILb1ELb0ELb1ELi128EEEEEEEEEvNT_6ParamsE --------------------------
	.section	.nv.info._ZN7cutlass13device_kernelIN5flash19enable_sm80_to_sm89INS1_16FlashAttnFwdSm80INS1_25CollectiveMainloopFwdSm80ILi8ELi1ELb1EN4cute5tupleIJNS5_1CILi128EEENS7_ILi96EEES8_EEELi128ENS_6half_tEfNS_4arch4Sm80ELb0ELb1ELb1ELb1ELb0ELb0ELb1ELb0EEENS1_21CollectiveEpilogueFwdINS6_IJS8_S8_S9_EEENS6_IJNS7_ILi1EEESH_SH_EEESB_SD_Li256ELb1ELb1ELb0ELb0EEENS1_19SingleTileSchedulerILb1ELb0ELb1ELi128EEEEEEEEEvNT_6ParamsE,"",@"SHT_CUDA_INFO"
	.sectionflags	@""
	.align	4


	//----- nvinfo : EIATTR_CUDA_API_VERSION
	.align		4
        /*0000*/ 	.byte	0x04, 0x37
        /*0002*/ 	.short	(.L_168 - .L_167)
.L_167:
        /*0004*/ 	.word	0x00000082


	//----- nvinfo : EIATTR_KPARAM_INFO
	.align		4
.L_168:
        /*0008*/ 	.byte	0x04, 0x17
        /*000a*/ 	.short	(.L_170 - .L_169)
.L_169:
        /*000c*/ 	.word	0x00000000
        /*0010*/ 	.short	0x0000
        /*0012*/ 	.short	0x0000
        /*0014*/ 	.byte	0x00, 0xf0, 0x61, 0x10


	//----- nvinfo : EIATTR_SPARSE_MMA_MASK
	.align		4
.L_170:
        /*0018*/ 	.byte	0x03, 0x50
        /*001a*/ 	.short	0x0000


	//----- nvinfo : EIATTR_MAXREG_COUNT
	.align		4
        /*001c*/ 	.byte	0x03, 0x1b
        /*001e*/ 	.short	0x00ff


	//----- nvinfo : EIATTR_MERCURY_ISA_VERSION
	.align		4
        /*0020*/ 	.byte	0x03, 0x5f
        /*0022*/ 	.short	0x0101


	//----- nvinfo : EIATTR_VRC_CTA_INIT_COUNT
	.align		4
        /*0024*/ 	.byte	0x02, 0x4a
	.zero		1
	.zero		1


	//----- nvinfo : EIATTR_EXIT_INSTR_OFFSETS
	.align		4
        /*0028*/ 	.byte	0x04, 0x1c
        /*002a*/ 	.short	(.L_172 - .L_171)


	//   ....[0]....
.L_171:
        /*002c*/ 	.word	0x00000010


	//----- nvinfo : EIATTR_MAX_THREADS
	.align		4
.L_172:
        /*0030*/ 	.byte	0x04, 0x05
        /*0032*/ 	.short	(.L_174 - .L_173)
.L_173:
        /*0034*/ 	.word	0x00000100
        /*0038*/ 	.word	0x00000001
        /*003c*/ 	.word	0x00000001


	//----- nvinfo : EIATTR_CBANK_PARAM_SIZE
	.align		4
.L_174:
        /*0040*/ 	.byte	0x03, 0x19
        /*0042*/ 	.short	0x0418


	//----- nvinfo : EIATTR_PARAM_CBANK
	.align		4
        /*0044*/ 	.byte	0x04, 0x0a
        /*0046*/ 	.short	(.L_176 - .L_175)
	.align		4
.L_175:
        /*0048*/ 	.word	index@(.nv.constant0._ZN7cutlass13device_kernelIN5flash19enable_sm80_to_sm89INS1_16FlashAttnFwdSm80INS1_25CollectiveMainloopFwdSm80ILi8ELi1ELb1EN4cute5tupleIJNS5_1CILi128EEENS7_ILi96EEES8_EEELi128ENS_6half_tEfNS_4arch4Sm80ELb0ELb1ELb1ELb1ELb0ELb0ELb1ELb0EEENS1_21CollectiveEpilogueFwdINS6_IJS8_S8_S9_EEENS6_IJNS7_ILi1EEESH_SH_EEESB_SD_Li256ELb1ELb1ELb0ELb0EEENS1_19SingleTileSchedulerILb1ELb0ELb1ELi128EEEEEEEEEvNT_6ParamsE)
        /*004c*/ 	.short	0x0380
        /*004e*/ 	.short	0x0418


	//----- nvinfo : EIATTR_SW_WAR
	.align		4
.L_176:
        /*0050*/ 	.byte	0x04, 0x36
        /*0052*/ 	.short	(.L_178 - .L_177)
.L_177:
        /*0054*/ 	.word	0x00000008
.L_178:


//--------------------- .nv.info._ZN7cutlass13device_kernelIN5flash19enable_sm80_to_sm89INS1_16FlashAttnFwdSm80INS1_25CollectiveMainloopFwdSm80ILi8ELi1ELb1EN4cute5tupleIJNS5_1CILi128EEENS7_ILi96EEES8_EEELi128ENS_6half_tEfNS_4arch4Sm80ELb0ELb1ELb1ELb1ELb0ELb1ELb1ELb0EEENS1_21CollectiveEpilogueFwdINS6_IJS8_S8_S9_EEENS6_IJNS7_ILi1EEESH_SH_EEESB_SD_Li256ELb1ELb1ELb0ELb0EEENS1_19SingleTileSchedulerILb1ELb0ELb1ELi128EEEEEEEEEvNT_6ParamsE --------------------------
	.section	.nv.info._ZN7cutlass13device_kernelIN5flash19enable_sm80_to_sm89INS1_16FlashAttnFwdSm80INS1_25CollectiveMainloopFwdSm80ILi8ELi1ELb1EN4cute5tupleIJNS5_1CILi128EEENS7_ILi96EEES8_EEELi128ENS_6half_tEfNS_4arch4Sm80ELb0ELb1ELb1ELb1ELb0ELb1ELb1ELb0EEENS1_21CollectiveEpilogueFwdINS6_IJS8_S8_S9_EEENS6_IJNS7_ILi1EEESH_SH_EEESB_SD_Li256ELb1ELb1ELb0ELb0EEENS1_19SingleTileSchedulerILb1ELb0ELb1ELi128EEEEEEEEEvNT_6ParamsE,"",@"SHT_CUDA_INFO"
	.sectionflags	@""
	.align	4


	//----- nvinfo : EIATTR_CUDA_API_VERSION
	.align		4
        /*0000*/ 	.byte	0x04, 0x37
        /*0002*/ 	.short	(.L_180 - .L_179)
.L_179:
        /*0004*/ 	.word	0x00000082


	//----- nvinfo : EIATTR_KPARAM_INFO
	.align		4
.L_180:
        /*0008*/ 	.byte	0x04, 0x17
        /*000a*/ 	.short	(.L_182 - .L_181)
.L_181:
        /*000c*/ 	.word	0x00000000
        /*0010*/ 	.short	0x0000
        /*0012*/ 	.short	0x0000
        /*0014*/ 	.byte	0x00, 0xf0, 0x61, 0x10


	//----- nvinfo : EIATTR_SPARSE_MMA_MASK
	.align		4
.L_182:
        /*0018*/ 	.byte	0x03, 0x50
        /*001a*/ 	.short	0x0000


	//----- nvinfo : EIATTR_MAXREG_COUNT
	.align		4
        /*001c*/ 	.byte	0x03, 0x1b
        /*001e*/ 	.short	0x00ff


	//----- nvinfo : EIATTR_MERCURY_ISA_VERSION
	.align		4
        /*0020*/ 	.byte	0x03, 0x5f
        /*0022*/ 	.short	0x0101


	//----- nvinfo : EIATTR_VRC_CTA_INIT_COUNT
	.align		4
        /*0024*/ 	.byte	0x02, 0x4a
	.zero		1
	.zero		1


	//----- nvinfo : EIATTR_EXIT_INSTR_OFFSETS
	.align		4
        /*0028*/ 	.byte	0x04, 0x1c
        /*002a*/ 	.short	(.L_184 - .L_183)


	//   ....[0]....
.L_183:
        /*002c*/ 	.word	0x00000010


	//----- nvinfo : EIATTR_MAX_THREADS
	.align		4
.L_184:
        /*0030*/ 	.byte	0x04, 0x05
        /*0032*/ 	.short	(.L_186 - .L_185)
.L_185:
        /*0034*/ 	.word	0x00000100
        /*0038*/ 	.word	0x00000001
        /*003c*/ 	.word	0x00000001


	//----- nvinfo : EIATTR_CBANK_PARAM_SIZE
	.align		4
.L_186:
        /*0040*/ 	.byte	0x03, 0x19
        /*0042*/ 	.short	0x0418


	//----- nvinfo : EIATTR_PARAM_CBANK
	.align		4
        /*0044*/ 	.byte	0x04, 0x0a
        /*0046*/ 	.short	(.L_188 - .L_187)
	.align		4
.L_187:
        /*0048*/ 	.word	index@(.nv.constant0._ZN7cutlass13device_kernelIN5flash19enable_sm80_to_sm89INS1_16FlashAttnFwdSm80INS1_25CollectiveMainloopFwdSm80ILi8ELi1ELb1EN4cute5tupleIJNS5_1CILi128EEENS7_ILi96EEES8_EEELi128ENS_6half_tEfNS_4arch4Sm80ELb0ELb1ELb1ELb1ELb0ELb1ELb1ELb0EEENS1_21CollectiveEpilogueFwdINS6_IJS8_S8_S9_EEENS6_IJNS7_ILi1EEESH_SH_EEESB_SD_Li256ELb1ELb1ELb0ELb0EEENS1_19SingleTileSchedulerILb1ELb0ELb1ELi128EEEEEEEEEvNT_6ParamsE)
        /*004c*/ 	.short	0x0380
        /*004e*/ 	.short	0x0418


	//----- nvinfo : EIATTR_SW_WAR
	.align		4
.L_188:
        /*0050*/ 	.byte	0x04, 0x36
        /*0052*/ 	.short	(.L_190 - .L_189)
.L_189:
        /*0054*/ 	.word	0x00000008
.L_190:


//--------------------- .nv.info._ZN7cutlass13device_kernelIN5flash19enable_sm80_to_sm89INS1_16FlashAttnFwdSm80INS1_25CollectiveMainloopFwdSm80ILi8ELi1ELb1EN4cute5tupleIJNS5_1CILi128EEES8_S8_EEELi128ENS_6half_tEfNS_4arch4Sm80ELb1ELb0ELb1ELb0ELb0ELb0ELb1ELb0EEENS1_21CollectiveEpilogueFwdIS9_NS6_IJNS7_ILi1EEESF_SF_EEESA_SC_Li256ELb0ELb1ELb0ELb0EEENS1_30DynamicPersistentTileSchedulerILi256ELi256ELb0ELb1ELb0EEEEEEEEEvNT_6ParamsE --------------------------
	.section	.nv.info._ZN7cutlass13device_kernelIN5flash19enable_sm80_to_sm89INS1_16FlashAttnFwdSm80INS1_25CollectiveMainloopFwdSm80ILi8ELi1ELb1EN4cute5tupleIJNS5_1CILi128EEES8_S8_EEELi128ENS_6half_tEfNS_4arch4Sm80ELb1ELb0ELb1ELb0ELb0ELb0ELb1ELb0EEENS1_21CollectiveEpilogueFwdIS9_NS6_IJNS7_ILi1EEESF_SF_EEESA_SC_Li256ELb0ELb1ELb0ELb0EEENS1_30DynamicPersistentTileSchedulerILi256ELi256ELb0ELb1ELb0EEEEEEEEEvNT_6ParamsE,"",@"SHT_CUDA_INFO"
	.sectionflags	@""
	.align	4


	//----- nvinfo : EIATTR_CUDA_API_VERSION
	.align		4
        /*0000*/ 	.byte	0x04, 0x37
        /*0002*/ 	.short	(.L_192 - .L_191)
.L_191:
        /*0004*/ 	.word	0x00000082


	//----- nvinfo : EIATTR_KPARAM_INFO
	.align		4
.L_192:
        /*0008*/ 	.byte	0x04, 0x17
        /*000a*/ 	.short	(.L_194 - .L_193)
.L_193:
        /*000c*/ 	.word	0x00000000
        /*0010*/ 	.short	0x0000
        /*0012*/ 	.short	0x0000
        /*0014*/ 	.byte	0x00, 0xf0, 0xa1, 0x10


	//----- nvinfo : EIATTR_SPARSE_MMA_MASK
	.align		4
.L_194:
        /*0018*/ 	.byte	0x03, 0x50
        /*001a*/ 	.short	0x0000


	//----- nvinfo : EIATTR_MAXREG_COUNT
	.align		4
        /*001c*/ 	.byte	0x03, 0x1b
        /*001e*/ 	.short	0x00ff


	//----- nvinfo : EIATTR_MERCURY_ISA_VERSION
	.align		4
        /*0020*/ 	.byte	0x03, 0x5f
        /*0022*/ 	.short	0x0101


	//----- nvinfo : EIATTR_VRC_CTA_INIT_COUNT
	.align		4
        /*0024*/ 	.byte	0x02, 0x4a
	.zero		1
	.zero		1


	//----- nvinfo : EIATTR_EXIT_INSTR_OFFSETS
	.align		4
        /*0028*/ 	.byte	0x04, 0x1c
        /*002a*/ 	.short	(.L_196 - .L_195)


	//   ....[0]....
.L_195:
        /*002c*/ 	.word	0x00000010


	//----- nvinfo : EIATTR_MAX_THREADS
	.align		4
.L_196:
        /*0030*/ 	.byte	0x04, 0x05
        /*0032*/ 	.short	(.L_198 - .L_197)
.L_197:
        /*0034*/ 	.word	0x00000100
        /*0038*/ 	.word	0x00000001
        /*003c*/ 	.word	0x00000001


	//----- nvinfo : EIATTR_CBANK_PARAM_SIZE
	.align		4
.L_198:
        /*0040*/ 	.byte	0x03, 0x19
        /*0042*/ 	.short	0x0428


	//----- nvinfo : EIATTR_PARAM_CBANK
	.align		4
        /*0044*/ 	.byte	0x04, 0x0a
        /*0046*/ 	.short	(.L_200 - .L_199)
	.align		4
.L_199:
        /*0048*/ 	.word	index@(.nv.constant0._ZN7cutlass13device_kernelIN5flash19enable_sm80_to_sm89INS1_16FlashAttnFwdSm80INS1_25CollectiveMainloopFwdSm80ILi8ELi1ELb1EN4cute5tupleIJNS5_1CILi128EEES8_S8_EEELi128ENS_6half_tEfNS_4arch4Sm80ELb1ELb0ELb1ELb0ELb0ELb0ELb1ELb0EEENS1_21CollectiveEpilogueFwdIS9_NS6_IJNS7_ILi1EEESF_SF_EEESA_SC_Li256ELb0ELb1ELb0ELb0EEENS1_30DynamicPersistentTileSchedulerILi256ELi256ELb0ELb1ELb0EEEEEEEEEvNT_6ParamsE)
        /*004c*/ 	.short	0x0380
        /*004e*/ 	.short	0x0428


	//----- nvinfo : EIATTR_SW_WAR
	.align		4
.L_200:
        /*0050*/ 	.byte	0x04, 0x36
        /*0052*/ 	.short	(.L_202 - .L_201)
.L_201:
        /*0054*/ 	.word	0x00000008
.L_202:


//--------------------- .nv.info._ZN7cutlass13device_kernelIN5flash19enable_sm80_to_sm89INS1_16FlashAttnFwdSm80INS1_25CollectiveMainloopFwdSm80ILi8ELi1ELb1EN4cute5tupleIJNS5_1CILi128EEES8_S8_EEELi128ENS_6half_tEfNS_4arch4Sm80ELb1ELb0ELb1ELb1ELb0ELb0ELb1ELb0EEENS1_21CollectiveEpilogueFwdIS9_NS6_IJNS7_ILi1EEESF_SF_EEESA_SC_Li256ELb1ELb1ELb0ELb0EEENS1_19SingleTileSchedulerILb1ELb0ELb1ELi128EEEEEEEEEvNT_6ParamsE --------------------------
	.section	.nv.info._ZN7cutlass13device_kernelIN5flash19enable_sm80_to_sm89INS1_16FlashAttnFwdSm80INS1_25CollectiveMainloopFwdSm80ILi8ELi1ELb1EN4cute5tupleIJNS5_1CILi128EEES8_S8_EEELi128ENS_6half_tEfNS_4arch4Sm80ELb1ELb0ELb1ELb1ELb0ELb0ELb1ELb0EEENS1_21CollectiveEpilogueFwdIS9_NS6_IJNS7_ILi1EEESF_SF_EEESA_SC_Li256ELb1ELb1ELb0ELb0EEENS1_19SingleTileSchedulerILb1ELb0ELb1ELi128EEEEEEEEEvNT_6ParamsE,"",@"SHT_CUDA_INFO"
	.sectionflags	@""
	.align	4


	//----- nvinfo : EIATTR_CUDA_API_VERSION
	.align		4
        /*0000*/ 	.byte	0x04, 0x37
        /*0002*/ 	.short	(.L_204 - .L_203)
.L_203:
        /*0004*/ 	.word	0x00000082


	//----- nvinfo : EIATTR_KPARAM_INFO
	.align		4
.L_204:
        /*0008*/ 	.byte	0x04, 0x17
        /*000a*/ 	.short	(.L_206 - .L_205)
.L_205:
        /*000c*/ 	.word	0x00000000
        /*0010*/ 	.short	0x0000
        /*0012*/ 	.short	0x0000
        /*0014*/ 	.byte	0x00, 0xf0, 0x61, 0x10


	//----- nvinfo : EIATTR_SPARSE_MMA_MASK
	.align		4
.L_206:
        /*0018*/ 	.byte	0x03, 0x50
        /*001a*/ 	.short	0x0000


	//----- nvinfo : EIATTR_MAXREG_COUNT
	.align		4
        /*001c*/ 	.byte	0x03, 0x1b
        /*001e*/ 	.short	0x00ff


	//----- nvinfo : EIATTR_MERCURY_ISA_VERSION
	.align		4
        /*0020*/ 	.byte	0x03, 0x5f
        /*0022*/ 	.short	0x0101


	//----- nvinfo : EIATTR_VRC_CTA_INIT_COUNT
	.align		4
        /*0024*/ 	.byte	0x02, 0x4a
	.zero		1
	.zero		1


	//----- nvinfo : EIATTR_EXIT_INSTR_OFFSETS
	.align		4
        /*0028*/ 	.byte	0x04, 0x1c
        /*002a*/ 	.short	(.L_208 - .L_207)


	//   ....[0]....
.L_207:
        /*002c*/ 	.word	0x00000010


	//----- nvinfo : EIATTR_MAX_THREADS
	.align		4
.L_208:
        /*0030*/ 	.byte	0x04, 0x05
        /*0032*/ 	.short	(.L_210 - .L_209)
.L_209:
        /*0034*/ 	.word	0x00000100
        /*0038*/ 	.word	0x00000001
        /*003c*/ 	.word	0x00000001


	//----- nvinfo : EIATTR_CBANK_PARAM_SIZE
	.align		4
.L_210:
        /*0040*/ 	.byte	0x03, 0x19
        /*0042*/ 	.short	0x0418


	//----- nvinfo : EIATTR_PARAM_CBANK
	.align		4
        /*0044*/ 	.byte	0x04, 0x0a
        /*0046*/ 	.short	(.L_212 - .L_211)
	.align		4
.L_211:
        /*0048*/ 	.word	index@(.nv.constant0._ZN7cutlass13device_kernelIN5flash19enable_sm80_to_sm89INS1_16FlashAttnFwdSm80INS1_25CollectiveMainloopFwdSm80ILi8ELi1ELb1EN4cute5tupleIJNS5_1CILi128EEES8_S8_EEELi128ENS_6half_tEfNS_4arch4Sm80ELb1ELb0ELb1ELb1ELb0ELb0ELb1ELb0EEENS1_21CollectiveEpilogueFwdIS9_NS6_IJNS7_ILi1EEESF_SF_EEESA_SC_Li256ELb1ELb1ELb0ELb0EEENS1_19SingleTileSchedulerILb1ELb0ELb1ELi128EEEEEEEEEvNT_6ParamsE)
        /*004c*/ 	.short	0x0380
        /*004e*/ 	.short	0x0418


	//----- nvinfo : EIATTR_SW_WAR
	.align		4
.L_212:
        /*0050*/ 	.byte	0x04, 0x36
        /*0052*/ 	.short	(.L_214 - .L_213)
.L_213:
        /*0054*/ 	.word	0x00000008
.L_214:


//--------------------- .nv.info._ZN7cutlass13device_kernelIN5flash19enable_sm80_to_sm89INS1_16FlashAttnFwdSm80INS1_25CollectiveMainloopFwdSm80ILi8ELi1ELb1EN4cute5tupleIJNS5_1CILi128EEES8_S8_EEELi128ENS_6half_tEfNS_4arch4Sm80ELb1ELb0ELb1ELb1ELb0ELb1ELb1ELb0EEENS1_21CollectiveEpilogueFwdIS9_NS6_IJNS7_ILi1EEESF_SF_EEESA_SC_Li256ELb1ELb1ELb0ELb0EEENS1_19SingleTileSchedulerILb1ELb0ELb1ELi128EEEEEEEEEvNT_6ParamsE --------------------------
	.section	.nv.info._ZN7cutlass13device_kernelIN5flash19enable_sm80_to_sm89INS1_16FlashAttnFwdSm80INS1_25CollectiveMainloopFwdSm80ILi8ELi1ELb1EN4cute5tupleIJNS5_1CILi128EEES8_S8_EEELi128ENS_6half_tEfNS_4arch4Sm80ELb1ELb0ELb1ELb1ELb0ELb1ELb1ELb0EEENS1_21CollectiveEpilogueFwdIS9_NS6_IJNS7_ILi1EEESF_SF_EEESA_SC_Li256ELb1ELb1ELb0ELb0EEENS1_19SingleTileSchedulerILb1ELb0ELb1ELi128EEEEEEEEEvNT_6ParamsE,"",@"SHT_CUDA_INFO"
	.sectionflags	@""
	.align	4


	//----- nvinfo : EIATTR_CUDA_API_VERSION
	.align		4
        /*0000*/ 	.byte	0x04, 0x37
        /*0002*/ 	.short	(.L_216 - .L_215)
.L_215:
        /*0004*/ 	.word	0x00000082


	//----- nvinfo : EIATTR_KPARAM_INFO
	.align		4
.L_216:
        /*0008*/ 	.byte	0x04, 0x17
        /*000a*/ 	.short	(.L_218 - .L_217)
.L_217:
        /*000c*/ 	.word	0x00000000
        /*0010*/ 	.short	0x0000
        /*0012*/ 	.short	0x0000
        /*0014*/ 	.byte	0x00, 0xf0, 0x61, 0x10


	//----- nvinfo : EIATTR_SPARSE_MMA_MASK
	.align		4
.L_218:
        /*0018*/ 	.byte	0x03, 0x50
        /*001a*/ 	.short	0x0000


	//----- nvinfo : EIATTR_MAXREG_COUNT
	.align		4
        /*001c*/ 	.byte	0x03, 0x1b
        /*001e*/ 	.short	0x00ff


	//----- nvinfo : EIATTR_MERCURY_ISA_VERSION
	.align		4
        /*0020*/ 	.byte	0x03, 0x5f
        /*0022*/ 	.short	0x0101


	//----- nvinfo : EIATTR_VRC_CTA_INIT_COUNT
	.align		4
        /*0024*/ 	.byte	0x02, 0x4a
	.zero		1
	.zero		1


	//----- nvinfo : EIATTR_EXIT_INSTR_OFFSETS
	.align		4
        /*0028*/ 	.byte	0x04, 0x1c
        /*002a*/ 	.short	(.L_220 - .L_219)


	//   ....[0]....
.L_219:
        /*002c*/ 	.word	0x00000010


	//----- nvinfo : EIATTR_MAX_THREADS
	.align		4
.L_220:
        /*0030*/ 	.byte	0x04, 0x05
        /*0032*/ 	.short	(.L_222 - .L_221)
.L_221:
        /*0034*/ 	.word	0x00000100
        /*0038*/ 	.word	0x00000001
        /*003c*/ 	.word	0x00000001


	//----- nvinfo : EIATTR_CBANK_PARAM_SIZE
	.align		4
.L_222:
        /*0040*/ 	.byte	0x03, 0x19
        /*0042*/ 	.short	0x0418


	//----- nvinfo : EIATTR_PARAM_CBANK
	.align		4
        /*0044*/ 	.byte	0x04, 0x0a
        /*0046*/ 	.short	(.L_224 - .L_223)
	.align		4
.L_223:
        /*0048*/ 	.word	index@(.nv.constant0._ZN7cutlass13device_kernelIN5flash19enable_sm80_to_sm89INS1_16FlashAttnFwdSm80INS1_25CollectiveMainloopFwdSm80ILi8ELi1ELb1EN4cute5tupleIJNS5_1CILi128EEES8_S8_EEELi128ENS_6half_tEfNS_4arch4Sm80ELb1ELb0ELb1ELb1ELb0ELb1ELb1ELb0EEENS1_21CollectiveEpilogueFwdIS9_NS6_IJNS7_ILi1EEESF_SF_EEESA_SC_Li256ELb1ELb1ELb0ELb0EEENS1_19SingleTileSchedulerILb1ELb0ELb1ELi128EEEEEEEEEvNT_6ParamsE)
        /*004c*/ 	.short	0x0380
        /*004e*/ 	.short	0x0418


	//----- nvinfo : EIATTR_SW_WAR
	.align		4
.L_224:
        /*0050*/ 	.byte	0x04, 0x36
        /*0052*/ 	.short	(.L_226 - .L_225)
.L_225:
        /*0054*/ 	.word	0x00000008
.L_226:


//--------------------- .nv.info._ZN7cutlass13device_kernelIN5flash19enable_sm80_to_sm89INS1_16FlashAttnFwdSm80INS1_25CollectiveMainloopFwdSm80ILi4ELi1ELb0EN4cute5tupleIJNS5_1CILi128EEENS7_ILi64EEES8_EEELi128ENS_6half_tEfNS_4arch4Sm80ELb0ELb0ELb1ELb0ELb0ELb0ELb1ELb0EEENS1_21CollectiveEpilogueFwdINS6_IJS8_S8_S9_EEENS6_IJNS7_ILi1EEESH_SH_EEESB_SD_Li128ELb0ELb1ELb0ELb0EEENS1_19SingleTileSchedulerILb0ELb0ELb1ELi128EEEEEEEEEvNT_6ParamsE --------------------------
	.section	.nv.info._ZN7cutlass13device_kernelIN5flash19enable_sm80_to_sm89INS1_16FlashAttnFwdSm80INS1_25CollectiveMainloopFwdSm80ILi4ELi1ELb0EN4cute5tupleIJNS5_1CILi128EEENS7_ILi64EEES8_EEELi128ENS_6half_tEfNS_4arch4Sm80ELb0ELb0ELb1ELb0ELb0ELb0ELb1ELb0EEENS1_21CollectiveEpilogueFwdINS6_IJS8_S8_S9_EEENS6_IJNS7_ILi1EEESH_SH_EEESB_SD_Li128ELb0ELb1ELb0ELb0EEENS1_19SingleTileSchedulerILb0ELb0ELb1ELi128EEEEEEEEEvNT_6ParamsE,"",@"SHT_CUDA_INFO"
	.sectionflags	@""
	.align	4


	//----- nvinfo : EIATTR_CUDA_API_VERSION
	.align		4
        /*0000*/ 	.byte	0x04, 0x37
        /*0002*/ 	.short	(.L_228 - .L_227)
.L_227:
        /*0004*/ 	.word	0x00000082


	//----- nvinfo : EIATTR_KPARAM_INFO
	.align		4
.L_228:
        /*0008*/ 	.byte	0x04, 0x17
        /*000a*/ 	.short	(.L_230 - .L_229)
.L_229:
        /*000c*/ 	.word	0x00000000
        /*0010*/ 	.short	0x0000
        /*0012*/ 	.short	0x0000
        /*0014*/ 	.byte	0x00, 0xf0, 0x61, 0x10


	//----- nvinfo : EIATTR_SPARSE_MMA_MASK
	.align		4
.L_230:
        /*0018*/ 	.byte	0x03, 0x50
        /*001a*/ 	.short	0x0000


	//----- nvinfo : EIATTR_MAXREG_COUNT
	.align		4
        /*001c*/ 	.byte	0x03, 0x1b
        /*001e*/ 	.short	0x00ff


	//----- nvinfo : EIATTR_MERCURY_ISA_VERSION
	.align		4
        /*0020*/ 	.byte	0x03, 0x5f
        /*0022*/ 	.short	0x0101


	//----- nvinfo : EIATTR_VRC_CTA_INIT_COUNT
	.align		4
        /*0024*/ 	.byte	0x02, 0x4a
	.zero		1
	.zero		1


	//----- nvinfo : EIATTR_EXIT_INSTR_OFFSETS
	.align		4
        /*0028*/ 	.byte	0x04, 0x1c
        /*002a*/ 	.short	(.L_232 - .L_231)


	//   ....[0]....
.L_231:
        /*002c*/ 	.word	0x00000010


	//----- nvinfo : EIATTR_MAX_THREADS
	.align		4
.L_232:
        /*0030*/ 	.byte	0x04, 0x05
        /*0032*/ 	.short	(.L_234 - .L_233)
.L_233:
        /*0034*/ 	.word	0x00000080
        /*0038*/ 	.word	0x00000001
        /*003c*/ 	.word	0x00000001


	//----- nvinfo : EIATTR_CBANK_PARAM_SIZE
	.align		4
.L_234:
        /*0040*/ 	.byte	0x03, 0x19
        /*0042*/ 	.short	0x0418


	//----- nvinfo : EIATTR_PARAM_CBANK
	.align		4
        /*0044*/ 	.byte	0x04, 0x0a
        /*0046*/ 	.short	(.L_236 - .L_235)
	.align		4
.L_235:
        /*0048*/ 	.word	index@(.nv.constant0._ZN7cutlass13device_kernelIN5flash19enable_sm80_to_sm89INS1_16FlashAttnFwdSm80INS1_25CollectiveMainloopFwdSm80ILi4ELi1ELb0EN4cute5tupleIJNS5_1CILi128EEENS7_ILi64EEES8_EEELi128ENS_6half_tEfNS_4arch4Sm80ELb0ELb0ELb1ELb0ELb0ELb0ELb1ELb0EEENS1_21CollectiveEpilogueFwdINS6_IJS8_S8_S9_EEENS6_IJNS7_ILi1EEESH_SH_EEESB_SD_Li128ELb0ELb1ELb0ELb0EEENS1_19SingleTileSchedulerILb0ELb0ELb1ELi128EEEEEEEEEvNT_6ParamsE)
        /*004c*/ 	.short	0x0380
        /*004e*/ 	.short	0x0418


	//----- nvinfo : EIATTR_SW_WAR
	.align		4
.L_236:
        /*0050*/ 	.byte	0x04, 0x36
        /*0052*/ 	.short	(.L_238 - .L_237)
.L_237:
        /*0054*/ 	.word	0x00000008
.L_238:


//--------------------- .nv.info._ZN7cutlass13device_kernelIN5flash19enable_sm80_to_sm89INS1_16FlashAttnFwdSm80INS1_25CollectiveMainloopFwdSm80ILi4ELi1ELb0EN4cute5tupleIJNS5_1CILi128EEENS7_ILi64EEES8_EEELi128ENS_6half_tEfNS_4arch4Sm80ELb0ELb0ELb1ELb1ELb0ELb0ELb1ELb0EEENS1_21CollectiveEpilogueFwdINS6_IJS8_S8_S9_EEENS6_IJNS7_ILi1EEESH_SH_EEESB_SD_Li128ELb1ELb1ELb0ELb0EEENS1_19SingleTileSchedulerILb1ELb0ELb1ELi128EEEEEEEEEvNT_6ParamsE --------------------------
	.section	.nv.info._ZN7cutlass13device_kernelIN5flash19enable_sm80_to_sm89INS1_16FlashAttnFwdSm80INS1_25CollectiveMainloopFwdSm80ILi4ELi1ELb0EN4cute5tupleIJNS5_1CILi128EEENS7_ILi64EEES8_EEELi128ENS_6half_tEfNS_4arch4Sm80ELb0ELb0ELb1ELb1ELb0ELb0ELb1ELb0EEENS1_21CollectiveEpilogueFwdINS6_IJS8_S8_S9_EEENS6_IJNS7_ILi1EEESH_SH_EEESB_SD_Li128ELb1ELb1ELb0ELb0EEENS1_19SingleTileSchedulerILb1ELb0ELb1ELi128EEEEEEEEEvNT_6ParamsE,"",@"SHT_CUDA_INFO"
	.sectionflags	@""
	.align	4


	//----- nvinfo : EIATTR_CUDA_API_VERSION
	.align		4
        /*0000*/ 	.byte	0x04, 0x37
        /*0002*/ 	.short	(.L_240 - .L_239)
.L_239:
        /*0004*/ 	.word	0x00000082


	//----- nvinfo : EIATTR_KPARAM_INFO
	.align		4
.L_240:
        /*0008*/ 	.byte	0x04, 0x17
        /*000a*/ 	.short	(.L_242 - .L_241)
.L_241:
        /*000c*/ 	.word	0x00000000
        /*0010*/ 	.short	0x0000
        /*0012*/ 	.short	0x0000
        /*0014*/ 	.byte	0x00, 0xf0, 0x61, 0x10


	//----- nvinfo : EIATTR_SPARSE_MMA_MASK
	.align		4
.L_242:
        /*0018*/ 	.byte	0x03, 0x50
        /*001a*/ 	.short	0x0000


	//----- nvinfo : EIATTR_MAXREG_COUNT
	.align		4
        /*001c*/ 	.byte	0x03, 0x1b
        /*001e*/ 	.short	0x00ff


	//----- nvinfo : EIATTR_MERCURY_ISA_VERSION
	.align		4
        /*0020*/ 	.byte	0x03, 0x5f
        /*0022*/ 	.short	0x0101


	//----- nvinfo : EIATTR_VRC_CTA_INIT_COUNT
	.align		4
        /*0024*/ 	.byte	0x02, 0x4a
	.zero		1
	.zero		1


	//----- nvinfo : EIATTR_EXIT_INSTR_OFFSETS
	.align		4
        /*0028*/ 	.byte	0x04, 0x1c
        /*002a*/ 	.short	(.L_244 - .L_243)


	//   ....[0]....
.L_243:
        /*002c*/ 	.word	0x00000010


	//----- nvinfo : EIATTR_MAX_THREADS
	.align		4
.L_244:
        /*0030*/ 	.byte	0x04, 0x05
        /*0032*/ 	.short	(.L_246 - .L_245)
.L_245:
        /*0034*/ 	.word	0x00000080
        /*0038*/ 	.word	0x00000001
        /*003c*/ 	.word	0x00000001


	//----- nvinfo : EIATTR_CBANK_PARAM_SIZE
	.align		4
.L_246:
        /*0040*/ 	.byte	0x03, 0x19
        /*0042*/ 	.short	0x0418


	//----- nvinfo : EIATTR_PARAM_CBANK
	.align		4
        /*0044*/ 	.byte	0x04, 0x0a
        /*0046*/ 	.short	(.L_248 - .L_247)
	.align		4
.L_247:
        /*0048*/ 	.word	index@(.nv.constant0._ZN7cutlass13device_kernelIN5flash19enable_sm80_to_sm89INS1_16FlashAttnFwdSm80INS1_25CollectiveMainloopFwdSm80ILi4ELi1ELb0EN4cute5tupleIJNS5_1CILi128EEENS7_ILi64EEES8_EEELi128ENS_6half_tEfNS_4arch4Sm80ELb0ELb0ELb1ELb1ELb0ELb0ELb1ELb0EEENS1_21CollectiveEpilogueFwdINS6_IJS8_S8_S9_EEENS6_IJNS7_ILi1EEESH_SH_EEESB_SD_Li128ELb1ELb1ELb0ELb0EEENS1_19SingleTileSchedulerILb1ELb0ELb1ELi128EEEEEEEEEvNT_6ParamsE)
        /*004c*/ 	.short	0x0380
        /*004e*/ 	.short	0x0418


	//----- nvinfo : EIATTR_SW_WAR
	.align		4
.L_248:
        /*0050*/ 	.byte	0x04, 0x36
        /*0052*/ 	.short	(.L_250 - .L_249)
.L_249:
        /*0054*/ 	.word	0x00000008
.L_250:


//--------------------- .nv.info._ZN7cutlass13device_kernelIN5flash19enable_sm80_to_sm89INS1_16FlashAttnFwdSm80INS1_25CollectiveMainloopFwdSm80ILi4ELi1ELb0EN4cute5tupleIJNS5_1CILi128EEENS7_ILi64EEES8_EEELi128ENS_6half_tEfNS_4arch4Sm80ELb0ELb0ELb1ELb1ELb0ELb1ELb1ELb0EEENS1_21CollectiveEpilogueFwdINS6_IJS8_S8_S9_EEENS6_IJNS7_ILi1EEESH_SH_EEESB_SD_Li128ELb1ELb1ELb0ELb0EEENS1_19SingleTileSchedulerILb1ELb0ELb1ELi128EEEEEEEEEvNT_6ParamsE --------------------------
	.section	.nv.info._ZN7cutlass13device_kernelIN5flash19enable_sm80_to_sm89INS1_16FlashAttnFwdSm80INS1_25CollectiveMainloopFwdSm80ILi4ELi1ELb0EN4cute5tupleIJNS5_1CILi128EEENS7_ILi64EEES8_EEELi128ENS_6half_tEfNS_4arch4Sm80ELb0ELb0ELb1ELb1ELb0ELb1ELb1ELb0EEENS1_21CollectiveEpilogueFwdINS6_IJS8_S8_S9_EEENS6_IJNS7_ILi1EEESH_SH_EEESB_SD_Li128ELb1ELb1ELb0ELb0EEENS1_19SingleTileSchedulerILb1ELb0ELb1ELi128EEEEEEEEEvNT_6ParamsE,"",@"SHT_CUDA_INFO"
	.sectionflags	@""
	.align	4


	//----- nvinfo : EIATTR_CUDA_API_VERSION
	.align		4
        /*0000*/ 	.byte	0x04, 0x37
        /*0002*/ 	.short	(.L_252 - .L_251)
.L_251:
        /*0004*/ 	.word	0x00000082


	//----- nvinfo : EIATTR_KPARAM_INFO
	.align		4
.L_252:
        /*0008*/ 	.byte	0x04, 0x17
        /*000a*/ 	.short	(.L_254 - .L_253)
.L_253:
        /*000c*/ 	.word	0x00000000
        /*0010*/ 	.short	0x0000
        /*0012*/ 	.short	0x0000
        /*0014*/ 	.byte	0x00, 0xf0, 0x61, 0x10


	//----- nvinfo : EIATTR_SPARSE_MMA_MASK
	.align		4
.L_254:
        /*0018*/ 	.byte	0x03, 0x50
        /*001a*/ 	.short	0x0000


	//----- nvinfo : EIATTR_MAXREG_COUNT
	.align		4
        /*001c*/ 	.byte	0x03, 0x1b
        /*001e*/ 	.short	0x00ff


	//----- nvinfo : EIATTR_MERCURY_ISA_VERSION
	.align		4
        /*0020*/ 	.byte	0x03, 0x5f
        /*0022*/ 	.short	0x0101


	//----- nvinfo : EIATTR_VRC_CTA_INIT_COUNT
	.align		4
        /*0024*/ 	.byte	0x02, 0x4a
	.zero		1
	.zero		1


	//----- nvinfo : EIATTR_EXIT_INSTR_OFFSETS
	.align		4
        /*0028*/ 	.byte	0x04, 0x1c
        /*002a*/ 	.short	(.L_256 - .L_255)


	//   ....[0]....
.L_255:
        /*002c*/ 	.word	0x00000010


	//----- nvinfo : EIATTR_MAX_THREADS
	.align		4
.L_256:
        /*0030*/ 	.byte	0x04, 0x05
        /*0032*/ 	.short	(.L_258 - .L_257)
.L_257:
        /*0034*/ 	.word	0x00000080
        /*0038*/ 	.word	0x00000001
        /*003c*/ 	.word	0x00000001


	//----- nvinfo : EIATTR_CBANK_PARAM_SIZE
	.align		4
.L_258:
        /*0040*/ 	.byte	0x03, 0x19
        /*0042*/ 	.short	0x0418


	//----- nvinfo : EIATTR_PARAM_CBANK
	.align		4
        /*0044*/ 	.byte	0x04, 0x0a
        /*0046*/ 	.short	(.L_260 - .L_259)
	.align		4
.L_259:
        /*0048*/ 	.word	index@(.nv.constant0._ZN7cutlass13device_kernelIN5flash19enable_sm80_to_sm89INS1_16FlashAttnFwdSm80INS1_25CollectiveMainloopFwdSm80ILi4ELi1ELb0EN4cute5tupleIJNS5_1CILi128EEENS7_ILi64EEES8_EEELi128ENS_6half_tEfNS_4arch4Sm80ELb0ELb0ELb1ELb1ELb0ELb1ELb1ELb0EEENS1_21CollectiveEpilogueFwdINS6_IJS8_S8_S9_EEENS6_IJNS7_ILi1EEESH_SH_EEESB_SD_Li128ELb1ELb1ELb0ELb0EEENS1_19SingleTileSchedulerILb1ELb0ELb1ELi128EEEEEEEEEvNT_6ParamsE)
        /*004c*/ 	.short	0x0380
        /*004e*/ 	.short	0x0418


	//----- nvinfo : EIATTR_SW_WAR
	.align		4
.L_260:
        /*0050*/ 	.byte	0x04, 0x36
        /*0052*/ 	.short	(.L_262 - .L_261)
.L_261:
        /*0054*/ 	.word	0x00000008
.L_262:


//--------------------- .nv.info._ZN7cutlass13device_kernelIN5flash19enable_sm80_to_sm89INS1_16FlashAttnFwdSm80INS1_25CollectiveMainloopFwdSm80ILi4ELi1ELb0EN4cute5tupleIJNS5_1CILi128EEENS7_ILi48EEES8_EEELi128ENS_6half_tEfNS_4arch4Sm80ELb0ELb1ELb1ELb0ELb0ELb0ELb1ELb0EEENS1_21CollectiveEpilogueFwdINS6_IJS8_S8_S9_EEENS6_IJNS7_ILi1EEESH_SH_EEESB_SD_Li128ELb0ELb1ELb0ELb0EEENS1_19SingleTileSchedulerILb0ELb0ELb1ELi128EEEEEEEEEvNT_6ParamsE --------------------------
	.section	.nv.info._ZN7cutlass13device_kernelIN5flash19enable_sm80_to_sm89INS1_16FlashAttnFwdSm80INS1_25CollectiveMainloopFwdSm80ILi4ELi1ELb0EN4cute5tupleIJNS5_1CILi128EEENS7_ILi48EEES8_EEELi128ENS_6half_tEfNS_4arch4Sm80ELb0ELb1ELb1ELb0ELb0ELb0ELb1ELb0EEENS1_21CollectiveEpilogueFwdINS6_IJS8_S8_S9_EEENS6_IJNS7_ILi1EEESH_SH_EEESB_SD_Li128ELb0ELb1ELb0ELb0EEENS1_19SingleTileSchedulerILb0ELb0ELb1ELi128EEEEEEEEEvNT_6ParamsE,"",@"SHT_CUDA_INFO"
	.sectionflags	@""
	.align	4


	//----- nvinfo : EIATTR_CUDA_API_VERSION
	.align		4
        /*0000*/ 	.byte	0x04, 0x37
        /*0002*/ 	.short	(.L_264 - .L_263)
.L_263:
        /*0004*/ 	.word	0x00000082


	//----- nvinfo : EIATTR_KPARAM_INFO
	.align		4
.L_264:
        /*0008*/ 	.byte	0x04, 0x17
        /*000a*/ 	.short	(.L_266 - .L_265)
.L_265:
        /*000c*/ 	.word	0x00000000
        /*0010*/ 	.short	0x0000
        /*0012*/ 	.short	0x0000
        /*0014*/ 	.byte	0x00, 0xf0, 0x61, 0x10


	//----- nvinfo : EIATTR_SPARSE_MMA_MASK
	.align		4
.L_266:
        /*0018*/ 	.byte	0x03, 0x50
        /*001a*/ 	.short	0x0000


	//----- nvinfo : EIATTR_MAXREG_COUNT
	.align		4
        /*001c*/ 	.byte	0x03, 0x1b
        /*001e*/ 	.short	0x00ff


	//----- nvinfo : EIATTR_MERCURY_ISA_VERSION
	.align		4
        /*0020*/ 	.byte	0x03, 0x5f
        /*0022*/ 	.short	0x0101


	//----- nvinfo : EIATTR_VRC_CTA_INIT_COUNT
	.align		4
        /*0024*/ 	.byte	0x02, 0x4a
	.zero		1
	.zero		1


	//----- nvinfo : EIATTR_EXIT_INSTR_OFFSETS
	.align		4
        /*0028*/ 	.byte	0x04, 0x1c
        /*002a*/ 	.short	(.L_268 - .L_267)


	//   ....[0]....
.L_267:
        /*002c*/ 	.word	0x00000010


	//----- nvinfo : EIATTR_MAX_THREADS
	.align		4
.L_268:
        /*0030*/ 	.byte	0x04, 0x05
        /*0032*/ 	.short	(.L_270 - .L_269)
.L_269:
        /*0034*/ 	.word	0x00000080
        /*0038*/ 	.word	0x00000001
        /*003c*/ 	.word	0x00000001


	//----- nvinfo : EIATTR_CBANK_PARAM_SIZE
	.align		4
.L_270:
        /*0040*/ 	.byte	0x03, 0x19
        /*0042*/ 	.short	0x0418


	//----- nvinfo : EIATTR_PARAM_CBANK
	.align		4
        /*0044*/ 	.byte	0x04, 0x0a
        /*0046*/ 	.short	(.L_272 - .L_271)
	.align		4
.L_271:
        /*0048*/ 	.word	index@(.nv.constant0._ZN7cutlass13device_kernelIN5flash19enable_sm80_to_sm89INS1_16FlashAttnFwdSm80INS1_25CollectiveMainloopFwdSm80ILi4ELi1ELb0EN4cute5tupleIJNS5_1CILi128EEENS7_ILi48EEES8_EEELi128ENS_6half_tEfNS_4arch4Sm80ELb0ELb1ELb1ELb0ELb0ELb0ELb1ELb0EEENS1_21CollectiveEpilogueFwdINS6_IJS8_S8_S9_EEENS6_IJNS7_ILi1EEESH_SH_EEESB_SD_Li128ELb0ELb1ELb0ELb0EEENS1_19SingleTileSchedulerILb0ELb0ELb1ELi128EEEEEEEEEvNT_6ParamsE)
        /*004c*/ 	.short	0x0380
        /*004e*/ 	.short	0x0418


	//----- nvinfo : EIATTR_SW_WAR
	.align		4
.L_272:
        /*0050*/ 	.byte	0x04, 0x36
        /*0052*/ 	.short	(.L_274 - .L_273)
.L_273:
        /*0054*/ 	.word	0x00000008
.L_274:


//--------------------- .nv.info._ZN7cutlass13device_kernelIN5flash19enable_sm80_to_sm89INS1_16FlashAttnFwdSm80INS1_25CollectiveMainloopFwdSm80ILi4ELi1ELb0EN4cute5tupleIJNS5_1CILi128EEENS7_ILi48EEES8_EEELi128ENS_6half_tEfNS_4arch4Sm80ELb0ELb1ELb1ELb1ELb0ELb0ELb1ELb0EEENS1_21CollectiveEpilogueFwdINS6_IJS8_S8_S9_EEENS6_IJNS7_ILi1EEESH_SH_EEESB_SD_Li128ELb1ELb1ELb0ELb0EEENS1_19SingleTileSchedulerILb1ELb0ELb1ELi128EEEEEEEEEvNT_6ParamsE --------------------------
	.section	.nv.info._ZN7cutlass13device_kernelIN5flash19enable_sm80_to_sm89INS1_16FlashAttnFwdSm80INS1_25CollectiveMainloopFwdSm80ILi4ELi1ELb0EN4cute5tupleIJNS5_1CILi128EEENS7_ILi48EEES8_EEELi128ENS_6half_tEfNS_4arch4Sm80ELb0ELb1ELb1ELb1ELb0ELb0ELb1ELb0EEENS1_21CollectiveEpilogueFwdINS6_IJS8_S8_S9_EEENS6_IJNS7_ILi1EEESH_SH_EEESB_SD_Li128ELb1ELb1ELb0ELb0EEENS1_19SingleTileSchedulerILb1ELb0ELb1ELi128EEEEEEEEEvNT_6ParamsE,"",@"SHT_CUDA_INFO"
	.sectionflags	@""
	.align	4


	//----- nvinfo : EIATTR_CUDA_API_VERSION
	.align		4
        /*0000*/ 	.byte	0x04, 0x37
        /*0002*/ 	.short	(.L_276 - .L_275)
.L_275:
        /*0004*/ 	.word	0x00000082


	//----- nvinfo : EIATTR_KPARAM_INFO
	.align		4
.L_276:
        /*0008*/ 	.byte	0x04, 0x17
        /*000a*/ 	.short	(.L_278 - .L_277)
.L_277:
        /*000c*/ 	.word	0x00000000
        /*0010*/ 	.short	0x0000
        /*0012*/ 	.short	0x0000
        /*0014*/ 	.byte	0x00, 0xf0, 0x61, 0x10


	//----- nvinfo : EIATTR_SPARSE_MMA_MASK
	.align		4
.L_278:
        /*0018*/ 	.byte	0x03, 0x50
        /*001a*/ 	.short	0x0000


	//----- nvinfo : EIATTR_MAXREG_COUNT
	.align		4
        /*001c*/ 	.byte	0x03, 0x1b
        /*001e*/ 	.short	0x00ff


	//----- nvinfo : EIATTR_MERCURY_ISA_VERSION
	.align		4
        /*0020*/ 	.byte	0x03, 0x5f
        /*0022*/ 	.short	0x0101


	//----- nvinfo : EIATTR_VRC_CTA_INIT_COUNT
	.align		4
        /*0024*/ 	.byte	0x02, 0x4a
	.zero		1
	.zero		1


	//----- nvinfo : EIATTR_EXIT_INSTR_OFFSETS
	.align		4
        /*0028*/ 	.byte	0x04, 0x1c
        /*002a*/ 	.short	(.L_280 - .L_279)


	//   ....[0]....
.L_279:
        /*002c*/ 	.word	0x00000010


	//----- nvinfo : EIATTR_MAX_THREADS
	.align		4
.L_280:
        /*0030*/ 	.byte	0x04, 0x05
        /*0032*/ 	.short	(.L_282 - .L_281)
.L_281:
        /*0034*/ 	.word	0x00000080
        /*0038*/ 	.word	0x00000001
        /*003c*/ 	.word	0x00000001


	//----- nvinfo : EIATTR_CBANK_PARAM_SIZE
	.align		4
.L_282:
        /*0040*/ 	.byte	0x03, 0x19
        /*0042*/ 	.short	0x0418


	//----- nvinfo : EIATTR_PARAM_CBANK
	.align		4
        /*0044*/ 	.byte	0x04, 0x0a
        /*0046*/ 	.short	(.L_284 - .L_283)
	.align		4
.L_283:
        /*0048*/ 	.word	index@(.nv.constant0._ZN7cutlass13device_kernelIN5flash19enable_sm80_to_sm89INS1_16FlashAttnFwdSm80INS1_25CollectiveMainloopFwdSm80ILi4ELi1ELb0EN4cute5tupleIJNS5_1CILi128EEENS7_ILi48EEES8_EEELi128ENS_6half_tEfNS_4arch4Sm80ELb0ELb1ELb1ELb1ELb0ELb0ELb1ELb0EEENS1_21CollectiveEpilogueFwdINS6_IJS8_S8_S9_EEENS6_IJNS7_ILi1EEESH_SH_EEESB_SD_Li128ELb1ELb1ELb0ELb0EEENS1_19SingleTileSchedulerILb1ELb0ELb1ELi128EEEEEEEEEvNT_6ParamsE)
        /*004c*/ 	.short	0x0380
        /*004e*/ 	.short	0x0418


	//----- nvinfo : EIATTR_SW_WAR
	.align		4
.L_284:
        /*0050*/ 	.byte	0x04, 0x36
        /*0052*/ 	.short	(.L_286 - .L_285)
.L_285:
        /*0054*/ 	.word	0x00000008
.L_286:


//--------------------- .nv.info._ZN7cutlass13device_kernelIN5flash19enable_sm80_to_sm89INS1_16FlashAttnFwdSm80INS1_25CollectiveMainloopFwdSm80ILi4ELi1ELb0EN4cute5tupleIJNS5_1CILi128EEENS7_ILi48EEES8_EEELi128ENS_6half_tEfNS_4arch4Sm80ELb0ELb1ELb1ELb1ELb0ELb1ELb1ELb0EEENS1_21CollectiveEpilogueFwdINS6_IJS8_S8_S9_EEENS6_IJNS7_ILi1EEESH_SH_EEESB_SD_Li128ELb1ELb1ELb0ELb0EEENS1_19SingleTileSchedulerILb1ELb0ELb1ELi128EEEEEEEEEvNT_6ParamsE --------------------------
	.section	.nv.info._ZN7cutlass13device_kernelIN5flash19enable_sm80_to_sm89INS1_16FlashAttnFwdSm80INS1_25CollectiveMainloopFwdSm80ILi4ELi1ELb0EN4cute5tupleIJNS5_1CILi128EEENS7_ILi48EEES8_EEELi128ENS_6half_tEfNS_4arch4Sm80ELb0ELb1ELb1ELb1ELb0ELb1ELb1ELb0EEENS1_21CollectiveEpilogueFwdINS6_IJS8_S8_S9_EEENS6_IJNS7_ILi1EEESH_SH_EEESB_SD_Li128ELb1ELb1ELb0ELb0EEENS1_19SingleTileSchedulerILb1ELb0ELb1ELi128EEEEEEEEEvNT_6ParamsE,"",@"SHT_CUDA_INFO"
	.sectionflags	@""
	.align	4


	//----- nvinfo : EIATTR_CUDA_API_VERSION
	.align		4
        /*0000*/ 	.byte	0x04, 0x37
        /*0002*/ 	.short	(.L_288 - .L_287)
.L_287:
        /*0004*/ 	.word	0x00000082


	//----- nvinfo : EIATTR_KPARAM_INFO
	.align		4
.L_288:
        /*0008*/ 	.byte	0x04, 0x17
        /*000a*/ 	.short	(.L_290 - .L_289)
.L_289:
        /*000c*/ 	.word	0x00000000
        /*0010*/ 	.short	0x0000
        /*0012*/ 	.short	0x0000
        /*0014*/ 	.byte	0x00, 0xf0, 0x61, 0x10


	//----- nvinfo : EIATTR_SPARSE_MMA_MASK
	.align		4
.L_290:
        /*0018*/ 	.byte	0x03, 0x50
        /*001a*/ 	.short	0x0000


	//----- nvinfo : EIATTR_MAXREG_COUNT
	.align		4
        /*001c*/ 	.byte	0x03, 0x1b
        /*001e*/ 	.short	0x00ff


	//----- nvinfo : EIATTR_MERCURY_ISA_VERSION
	.align		4
        /*0020*/ 	.byte	0x03, 0x5f
        /*0022*/ 	.short	0x0101


	//----- nvinfo : EIATTR_VRC_CTA_INIT_COUNT
	.align		4
        /*0024*/ 	.byte	0x02, 0x4a
	.zero		1
	.zero		1


	//----- nvinfo : EIATTR_EXIT_INSTR_OFFSETS
	.align		4
        /*0028*/ 	.byte	0x04, 0x1c
        /*002a*/ 	.short	(.L_292 - .L_291)


	//   ....[0]....
.L_291:
        /*002c*/ 	.word	0x00000010


	//----- nvinfo : EIATTR_MAX_THREADS
	.align		4
.L_292:
        /*0030*/ 	.byte	0x04, 0x05
        /*0032*/ 	.short	(.L_294 - .L_293)
.L_293:
        /*0034*/ 	.word	0x00000080
        /*0038*/ 	.word	0x00000001
        /*003c*/ 	.word	0x00000001


	//----- nvinfo : EIATTR_CBANK_PARAM_SIZE
	.align		4
.L_294:
        /*0040*/ 	.byte	0x03, 0x19
        /*0042*/ 	.short	0x0418


	//----- nvinfo : EIATTR_PARAM_CBANK
	.align		4
        /*0044*/ 	.byte	0x04, 0x0a
        /*0046*/ 	.short	(.L_296 - .L_295)
	.align		4
.L_295:
        /*0048*/ 	.word	index@(.nv.constant0._ZN7cutlass13device_kernelIN5flash19enable_sm80_to_sm89INS1_16FlashAttnFwdSm80INS1_25CollectiveMainloopFwdSm80ILi4ELi1ELb0EN4cute5tupleIJNS5_1CILi128EEENS7_ILi48EEES8_EEELi128ENS_6half_tEfNS_4arch4Sm80ELb0ELb1ELb1ELb1ELb0ELb1ELb1ELb0EEENS1_21CollectiveEpilogueFwdINS6_IJS8_S8_S9_EEENS6_IJNS7_ILi1EEESH_SH_EEESB_SD_Li128ELb1ELb1ELb0ELb0EEENS1_19SingleTileSchedulerILb1ELb0ELb1ELi128EEEEEEEEEvNT_6ParamsE)
        /*004c*/ 	.short	0x0380
        /*004e*/ 	.short	0x0418


	//----- nvinfo : EIATTR_SW_WAR
	.align		4
.L_296:
        /*0050*/ 	.byte	0x04, 0x36
        /*0052*/ 	.short	(.L_298 - .L_297)
.L_297:
        /*0054*/ 	.word	0x00000008
.L_298:


//--------------------- .nv.info._ZN7cutlass13device_kernelIN5flash19enable_sm80_to_sm89INS1_16FlashAttnFwdSm80INS1_25CollectiveMainloopFwdSm80ILi4ELi1ELb0EN4cute5tupleIJNS5_1CILi128EEENS7_ILi64EEES8_EEELi128ENS_6half_tEfNS_4arch4Sm80ELb1ELb0ELb1ELb0ELb0ELb0ELb1ELb0EEENS1_21CollectiveEpilogueFwdINS6_IJS8_S8_S9_EEENS6_IJNS7_ILi1EEESH_SH_EEESB_SD_Li128ELb0ELb1ELb0ELb0EEENS1_30DynamicPersistentTileSchedulerILi128ELi128ELb0ELb1ELb0EEEEEEEEEvNT_6ParamsE --------------------------
	.section	.nv.info._ZN7cutlass13device_kernelIN5flash19enable_sm80_to_sm89INS1_16FlashAttnFwdSm80INS1_25CollectiveMainloopFwdSm80ILi4ELi1ELb0EN4cute5tupleIJNS5_1CILi128EEENS7_ILi64EEES8_EEELi128ENS_6half_tEfNS_4arch4Sm80ELb1ELb0ELb1ELb0ELb0ELb0ELb1ELb0EEENS1_21CollectiveEpilogueFwdINS6_IJS8_S8_S9_EEENS6_IJNS7_ILi1EEESH_SH_EEESB_SD_Li128ELb0ELb1ELb0ELb0EEENS1_30DynamicPersistentTileSchedulerILi128ELi128ELb0ELb1ELb0EEEEEEEEEvNT_6ParamsE,"",@"SHT_CUDA_INFO"
	.sectionflags	@""
	.align	4


	//----- nvinfo : EIATTR_CUDA_API_VERSION
	.align		4
        /*0000*/ 	.byte	0x04, 0x37
        /*0002*/ 	.short	(.L_300 - .L_299)
.L_299:
        /*0004*/ 	.word	0x00000082


	//----- nvinfo : EIATTR_KPARAM_INFO
	.align		4
.L_300:
        /*0008*/ 	.byte	0x04, 0x17
        /*000a*/ 	.short	(.L_302 - .L_301)
.L_301:
        /*000c*/ 	.word	0x00000000
        /*0010*/ 	.short	0x0000
        /*0012*/ 	.short	0x0000
        /*0014*/ 	.byte	0x00, 0xf0, 0xa1, 0x10


	//----- nvinfo : EIATTR_SPARSE_MMA_MASK
	.align		4
.L_302:
        /*0018*/ 	.byte	0x03, 0x50
        /*001a*/ 	.short	0x0000


	//----- nvinfo : EIATTR_MAXREG_COUNT
	.align		4
        /*001c*/ 	.byte	0x03, 0x1b
        /*001e*/ 	.short	0x00ff


	//----- nvinfo : EIATTR_MERCURY_ISA_VERSION
	.align		4
        /*0020*/ 	.byte	0x03, 0x5f
        /*0022*/ 	.short	0x0101


	//----- nvinfo : EIATTR_VRC_CTA_INIT_COUNT
	.align		4
        /*0024*/ 	.byte	0x02, 0x4a
	.zero		1
	.zero		1


	//----- nvinfo : EIATTR_EXIT_INSTR_OFFSETS
	.align		4
        /*0028*/ 	.byte	0x04, 0x1c
        /*002a*/ 	.short	(.L_304 - .L_303)


	//   ....[0]....
.L_303:
        /*002c*/ 	.word	0x00000010


	//----- nvinfo : EIATTR_MAX_THREADS
	.align		4
.L_304:
        /*0030*/ 	.byte	0x04, 0x05
        /*0032*/ 	.short	(.L_306 - .L_305)
.L_305:
        /*0034*/ 	.word	0x00000080
        /*0038*/ 	.word	0x00000001
        /*003c*/ 	.word	0x00000001


	//----- nvinfo : EIATTR_CBANK_PARAM_SIZE
	.align		4
.L_306:
        /*0040*/ 	.byte	0x03, 0x19
        /*0042*/ 	.short	0x0428


	//----- nvinfo : EIATTR_PARAM_CBANK
	.align		4
        /*0044*/ 	.byte	0x04, 0x0a
        /*0046*/ 	.short	(.L_308 - .L_307)
	.align		4
.L_307:
        /*0048*/ 	.word	index@(.nv.constant0._ZN7cutlass13device_kernelIN5flash19enable_sm80_to_sm89INS1_16FlashAttnFwdSm80INS1_25CollectiveMainloopFwdSm80ILi4ELi1ELb0EN4cute5tupleIJNS5_1CILi128EEENS7_ILi64EEES8_EEELi128ENS_6half_tEfNS_4arch4Sm80ELb1ELb0ELb1ELb0ELb0ELb0ELb1ELb0EEENS1_21CollectiveEpilogueFwdINS6_IJS8_S8_S9_EEENS6_IJNS7_ILi1EEESH_SH_EEESB_SD_Li128ELb0ELb1ELb0ELb0EEENS1_30DynamicPersistentTileSchedulerILi128ELi128ELb0ELb1ELb0EEEEEEEEEvNT_6ParamsE)
        /*004c*/ 	.short	0x0380
        /*004e*/ 	.short	0x0428


	//----- nvinfo : EIATTR_SW_WAR
	.align		4
.L_308:
        /*0050*/ 	.byte	0x04, 0x36
        /*0052*/ 	.short	(.L_310 - .L_309)
.L_309:
        /*0054*/ 	.word	0x00000008
.L_310:


//--------------------- .nv.info._ZN7cutlass13device_kernelIN5flash19enable_sm80_to_sm89INS1_16FlashAttnFwdSm80INS1_25CollectiveMainloopFwdSm80ILi4ELi1ELb0EN4cute5tupleIJNS5_1CILi128EEENS7_ILi64EEES8_EEELi128ENS_6half_tEfNS_4arch4Sm80ELb1ELb0ELb1ELb1ELb0ELb0ELb1ELb0EEENS1_21CollectiveEpilogueFwdINS6_IJS8_S8_S9_EEENS6_IJNS7_ILi1EEESH_SH_EEESB_SD_Li128ELb1ELb1ELb0ELb0EEENS1_19SingleTileSchedulerILb1ELb0ELb1ELi128EEEEEEEEEvNT_6ParamsE --------------------------
	.section	.nv.info._ZN7cutlass13device_kernelIN5flash19enable_sm80_to_sm89INS1_16FlashAttnFwdSm80INS1_25CollectiveMainloopFwdSm80ILi4ELi1ELb0EN4cute5tupleIJNS5_1CILi128EEENS7_ILi64EEES8_EEELi128ENS_6half_tEfNS_4arch4Sm80ELb1ELb0ELb1ELb1ELb0ELb0ELb1ELb0EEENS1_21CollectiveEpilogueFwdINS6_IJS8_S8_S9_EEENS6_IJNS7_ILi1EEESH_SH_EEESB_SD_Li128ELb1ELb1ELb0ELb0EEENS1_19SingleTileSchedulerILb1ELb0ELb1ELi128EEEEEEEEEvNT_6ParamsE,"",@"SHT_CUDA_INFO"
	.sectionflags	@""
	.align	4


	//----- nvinfo : EIATTR_CUDA_API_VERSION
	.align		4
        /*0000*/ 	.byte	0x04, 0x37
        /*0002*/ 	.short	(.L_312 - .L_311)
.L_311:
        /*0004*/ 	.word	0x00000082


	//----- nvinfo : EIATTR_KPARAM_INFO
	.align		4
.L_312:
        /*0008*/ 	.byte	0x04, 0x17
        /*000a*/ 	.short	(.L_314 - .L_313)
.L_313:
        /*000c*/ 	.word	0x00000000
        /*0010*/ 	.short	0x0000
        /*0012*/ 	.short	0x0000
        /*0014*/ 	.byte	0x00, 0xf0, 0x61, 0x10


	//----- nvinfo : EIATTR_SPARSE_MMA_MASK
	.align		4
.L_314:
        /*0018*/ 	.byte	0x03, 0x50
        /*001a*/ 	.short	0x0000


	//----- nvinfo : EIATTR_MAXREG_COUNT
	.align		4
        /*001c*/ 	.byte	0x03, 0x1b
        /*001e*/ 	.short	0x00ff


	//----- nvinfo : EIATTR_MERCURY_ISA_VERSION
	.align		4
        /*0020*/ 	.byte	0x03, 0x5f
        /*0022*/ 	.short	0x0101


	//----- nvinfo : EIATTR_VRC_CTA_INIT_COUNT
	.align		4
        /*0024*/ 	.byte	0x02, 0x4a
	.zero		1
	.zero		1


	//----- nvinfo : EIATTR_EXIT_INSTR_OFFSETS
	.align		4
        /*0028*/ 	.byte	0x04, 0x1c
        /*002a*/ 	.short	(.L_316 - .L_315)


	//   ....[0]....
.L_315:
        /*002c*/ 	.word	0x00000010


	//----- nvinfo : EIATTR_MAX_THREADS
	.align		4
.L_316:
        /*0030*/ 	.byte	0x04, 0x05
        /*0032*/ 	.short	(.L_318 - .L_317)
.L_317:
        /*0034*/ 	.word	0x00000080
        /*0038*/ 	.word	0x00000001
        /*003c*/ 	.word	0x00000001


	//----- nvinfo : EIATTR_CBANK_PARAM_SIZE
	.align		4
.L_318:
        /*0040*/ 	.byte	0x03, 0x19
        /*0042*/ 	.short	0x0418


	//----- nvinfo : EIATTR_PARAM_CBANK
	.align		4
        /*0044*/ 	.byte	0x04, 0x0a
        /*0046*/ 	.short	(.L_320 - .L_319)
	.align		4
.L_319:
        /*0048*/ 	.word	index@(.nv.constant0._ZN7cutlass13device_kernelIN5flash19enable_sm80_to_sm89INS1_16FlashAttnFwdSm80INS1_25CollectiveMainloopFwdSm80ILi4ELi1ELb0EN4cute5tupleIJNS5_1CILi128EEENS7_ILi64EEES8_EEELi128ENS_6half_tEfNS_4arch4Sm80ELb1ELb0ELb1ELb1ELb0ELb0ELb1ELb0EEENS1_21CollectiveEpilogueFwdINS6_IJS8_S8_S9_EEENS6_IJNS7_ILi1EEESH_SH_EEESB_SD_Li128ELb1ELb1ELb0ELb0EEENS1_19SingleTileSchedulerILb1ELb0ELb1ELi128EEEEEEEEEvNT_6ParamsE)
        /*004c*/ 	.short	0x0380
        /*004e*/ 	.short	0x0418


	//----- nvinfo : EIATTR_SW_WAR
	.align		4
.L_320:
        /*0050*/ 	.byte	0x04, 0x36
        /*0052*/ 	.short	(.L_322 - .L_321)
.L_321:
        /*0054*/ 	.word	0x00000008
.L_322:


//--------------------- .nv.info._ZN7cutlass13device_kernelIN5flash19enable_sm80_to_sm89INS1_16FlashAttnFwdSm80INS1_25CollectiveMainloopFwdSm80ILi4ELi1ELb0EN4cute5tupleIJNS5_1CILi128EEENS7_ILi64EEES8_EEELi128ENS_6half_tEfNS_4arch4Sm80ELb1ELb0ELb1ELb1ELb0ELb1ELb1ELb0EEENS1_21CollectiveEpilogueFwdINS6_IJS8_S8_S9_EEENS6_IJNS7_ILi1EEESH_SH_EEESB_SD_Li128ELb1ELb1ELb0ELb0EEENS1_19SingleTileSchedulerILb1ELb0ELb1ELi128EEEEEEEEEvNT_6ParamsE --------------------------
	.section	.nv.info._ZN7cutlass13device_kernelIN5flash19enable_sm80_to_sm89INS1_16FlashAttnFwdSm80INS1_25CollectiveMainloopFwdSm80ILi4ELi1ELb0EN4cute5tupleIJNS5_1CILi128EEENS7_ILi64EEES8_EEELi128ENS_6half_tEfNS_4arch4Sm80ELb1ELb0ELb1ELb1ELb0ELb1ELb1ELb0EEENS1_21CollectiveEpilogueFwdINS6_IJS8_S8_S9_EEENS6_IJNS7_ILi1EEESH_SH_EEESB_SD_Li128ELb1ELb1ELb0ELb0EEENS1_19SingleTileSchedulerILb1ELb0ELb1ELi128EEEEEEEEEvNT_6ParamsE,"",@"SHT_CUDA_INFO"
	.sectionflags	@""
	.align	4


	//----- nvinfo : EIATTR_CUDA_API_VERSION
	.align		4
        /*0000*/ 	.byte	0x04, 0x37
        /*0002*/ 	.short	(.L_324 - .L_323)
.L_323:
        /*0004*/ 	.word	0x00000082


	//----- nvinfo : EIATTR_KPARAM_INFO
	.align		4
.L_324:
        /*0008*/ 	.byte	0x04, 0x17
        /*000a*/ 	.short	(.L_326 - .L_325)
.L_325:
        /*000c*/ 	.word	0x00000000
        /*0010*/ 	.short	0x0000
        /*0012*/ 	.short	0x0000
        /*0014*/ 	.byte	0x00, 0xf0, 0x61, 0x10


	//----- nvinfo : EIATTR_SPARSE_MMA_MASK
	.align		4
.L_326:
        /*0018*/ 	.byte	0x03, 0x50
        /*001a*/ 	.short	0x0000


	//----- nvinfo : EIATTR_MAXREG_COUNT
	.align		4
        /*001c*/ 	.byte	0x03, 0x1b
        /*001e*/ 	.short	0x00ff


	//----- nvinfo : EIATTR_MERCURY_ISA_VERSION
	.align		4
        /*0020*/ 	.byte	0x03, 0x5f
        /*0022*/ 	.short	0x0101


	//----- nvinfo : EIATTR_VRC_CTA_INIT_COUNT
	.align		4
        /*0024*/ 	.byte	0x02, 0x4a
	.zero		1
	.zero		1


	//----- nvinfo : EIATTR_EXIT_INSTR_OFFSETS
	.align		4
        /*0028*/ 	.byte	0x04, 0x1c
        /*002a*/ 	.short	(.L_328 - .L_327)


	//   ....[0]....
.L_327:
        /*002c*/ 	.word	0x00000010


	//----- nvinfo : EIATTR_MAX_THREADS
	.align		4
.L_328:
        /*0030*/ 	.byte	0x04, 0x05
        /*0032*/ 	.short	(.L_330 - .L_329)
.L_329:
        /*0034*/ 	.word	0x00000080
        /*0038*/ 	.word	0x00000001
        /*003c*/ 	.word	0x00000001


	//----- nvinfo : EIATTR_CBANK_PARAM_SIZE
	.align		4
.L_330:
        /*0040*/ 	.byte	0x03, 0x19
        /*0042*/ 	.short	0x0418


	//----- nvinfo : EIATTR_PARAM_CBANK
	.align		4
        /*0044*/ 	.byte	0x04, 0x0a
        /*0046*/ 	.short	(.L_332 - .L_331)
	.align		4
.L_331:
        /*0048*/ 	.word	index@(.nv.constant0._ZN7cutlass13device_kernelIN5flash19enable_sm80_to_sm89INS1_16FlashAttnFwdSm80INS1_25CollectiveMainloopFwdSm80ILi4ELi1ELb0EN4cute5tupleIJNS5_1CILi128EEENS7_ILi64EEES8_EEELi128ENS_6half_tEfNS_4arch4Sm80ELb1ELb0ELb1ELb1ELb0ELb1ELb1ELb0EEENS1_21CollectiveEpilogueFwdINS6_IJS8_S8_S9_EEENS6_IJNS7_ILi1EEESH_SH_EEESB_SD_Li128ELb1ELb1ELb0ELb0EEENS1_19SingleTileSchedulerILb1ELb0ELb1ELi128EEEEEEEEEvNT_6ParamsE)
        /*004c*/ 	.short	0x0380
        /*004e*/ 	.short	0x0418


	//----- nvinfo : EIATTR_SW_WAR
	.align		4
.L_332:
        /*0050*/ 	.byte	0x04, 0x36
        /*0052*/ 	.short	(.L_334 - .L_333)
.L_333:
        /*0054*/ 	.word	0x00000008
.L_334:


//--------------------- .nv.callgraph             --------------------------
	.section	.nv.callgraph,"",@"SHT_CUDA_CALLGRAPH"
	.align	4
	.sectionentsize	8
	.align		4
        /*0000*/ 	.word	0x00000000
	.align		4
        /*0004*/ 	.word	0xffffffff
	.align		4
        /*0008*/ 	.word	0x00000000
	.align		4
        /*000c*/ 	.word	0xfffffffe
	.align		4
        /*0010*/ 	.word	0x00000000
	.align		4
        /*0014*/ 	.word	0xfffffffd
	.align		4
        /*0018*/ 	.word	0x00000000
	.align		4
        /*001c*/ 	.word	0xfffffffc


//--------------------- .nv.constant4             --------------------------
	.section	.nv.constant4,"a",@progbits
	.align	8
	.align		8
.nv.constant4:
        /*0000*/ 	.dword	_ZN74_INTERNAL_d3484f62_38_flash_fwd_hdim128_fp16_softcap_sm80_cu_ceb34e2a_31014cuda3std3__45__cpo5beginE
	.align		8
        /*0008*/ 	.dword	_ZN74_INTERNAL_d3484f62_38_flash_fwd_hdim128_fp16_softcap_sm80_cu_ceb34e2a_31014cuda3std3__45__cpo3endE
	.align		8
        /*0010*/ 	.dword	_ZN74_INTERNAL_d3484f62_38_flash_fwd_hdim128_fp16_softcap_sm80_cu_ceb34e2a_31014cuda3std3__45__cpo6cbeginE
	.align		8
        /*0018*/ 	.dword	_ZN74_INTERNAL_d3484f62_38_flash_fwd_hdim128_fp16_softcap_sm80_cu_ceb34e2a_31014cuda3std3__45__cpo4cendE
	.align		8
        /*0020*/ 	.dword	_ZN74_INTERNAL_d3484f62_38_flash_fwd_hdim128_fp16_softcap_sm80_cu_ceb34e2a_31014cuda3std3__476_GLOBAL__N__d3484f62_38_flash_fwd_hdim128_fp16_softcap_sm80_cu_ceb34e2a_31016ignoreE
	.align		8
        /*0028*/ 	.dword	_ZN74_INTERNAL_d3484f62_38_flash_fwd_hdim128_fp16_softcap_sm80_cu_ceb34e2a_31014cuda3std3__419piecewise_constructE
	.align		8
        /*0030*/ 	.dword	_ZN74_INTERNAL_d3484f62_38_flash_fwd_hdim128_fp16_softcap_sm80_cu_ceb34e2a_31014cuda3std3__48in_placeE
	.align		8
        /*0038*/ 	.dword	_ZN74_INTERNAL_d3484f62_38_flash_fwd_hdim128_fp16_softcap_sm80_cu_ceb34e2a_31014cuda3std6ranges3__45__cpo4swapE
	.align		8
        /*0040*/ 	.dword	_ZN74_INTERNAL_d3484f62_38_flash_fwd_hdim128_fp16_softcap_sm80_cu_ceb34e2a_31014cuda3std6ranges3__45__cpo9iter_moveE
	.align		8
        /*0048*/ 	.dword	_ZN74_INTERNAL_d3484f62_38_flash_fwd_hdim128_fp16_softcap_sm80_cu_ceb34e2a_31014cute7productE
	.align		8
        /*0050*/ 	.dword	_ZN74_INTERNAL_d3484f62_38_flash_fwd_hdim128_fp16_softcap_sm80_cu_ceb34e2a_31014cute1_E


//--------------------- .text._ZN7cutlass13device_kernelIN5flash19enable_sm80_to_sm89INS1_16FlashAttnFwdSm80INS1_25CollectiveMainloopFwdSm80ILi8ELi1ELb1EN4cute5tupleIJNS5_1CILi128EEES8_S8_EEELi128ENS_6half_tEfNS_4arch4Sm80ELb0ELb0ELb1ELb0ELb0ELb0ELb1ELb0EEENS1_21CollectiveEpilogueFwdIS9_NS6_IJNS7_ILi1EEESF_SF_EEESA_SC_Li256ELb0ELb1ELb0ELb0EEENS1_19SingleTileSchedulerILb0ELb0ELb1ELi128EEEEEEEEEvNT_6ParamsE --------------------------
	.section	.text._ZN7cutlass13device_kernelIN5flash19enable_sm80_to_sm89INS1_16FlashAttnFwdSm80INS1_25CollectiveMainloopFwdSm80ILi8ELi1ELb1EN4cute5tupleIJNS5_1CILi128EEES8_S8_EEELi128ENS_6half_tEfNS_4arch4Sm80ELb0ELb0ELb1ELb0ELb0ELb0ELb1ELb0EEENS1_21CollectiveEpilogueFwdIS9_NS6_IJNS7_ILi1EEESF_SF_EEESA_SC_Li256ELb0ELb1ELb0ELb0EEENS1_19SingleTileSchedulerILb0ELb0ELb1ELi128EEEEEEEEEvNT_6ParamsE,"ax",@progbits
	.align	128
.text._ZN7cutlass13device_kernelIN5flash19enable_sm80_to_sm89INS1_16FlashAttnFwdSm80INS1_25CollectiveMainloopFwdSm80ILi8ELi1ELb1EN4cute5tupleIJNS5_1CILi128EEES8_S8_EEELi128ENS_6half_tEfNS_4arch4Sm80ELb0ELb0ELb1ELb0ELb0ELb0ELb1ELb0EEENS1_21CollectiveEpilogueFwdIS9_NS6_IJNS7_ILi1EEESF_SF_EEESA_SC_Li256ELb0ELb1ELb0ELb0EEENS1_19SingleTileSchedulerILb0ELb0ELb1ELi128EEEEEEEEEvNT_6ParamsE:
        .type           _ZN7cutlass13device_kernelIN5flash19enable_sm80_to_sm89INS1_16FlashAttnFwdSm80INS1_25CollectiveMainloopFwdSm80ILi8ELi1ELb1EN4cute5tupleIJNS5_1CILi128EEES8_S8_EEELi128ENS_6half_tEfNS_4arch4Sm80ELb0ELb0ELb1ELb0ELb0ELb0ELb1ELb0EEENS1_21CollectiveEpilogueFwdIS9_NS6_IJNS7_ILi1EEESF_SF_EEESA_SC_Li256ELb0ELb1ELb0ELb0EEENS1_19SingleTileSchedulerILb0ELb0ELb1ELi128EEEEEEEEEvNT_6ParamsE,@function
        .size           _ZN7cutlass13device_kernelIN5flash19enable_sm80_to_sm89INS1_16FlashAttnFwdSm80INS1_25CollectiveMainloopFwdSm80ILi8ELi1ELb1EN4cute5tupleIJNS5_1CILi128EEES8_S8_EEELi128ENS_6half_tEfNS_4arch4Sm80ELb0ELb0ELb1ELb0ELb0ELb0ELb1ELb0EEENS1_21CollectiveEpilogueFwdIS9_NS6_IJNS7_ILi1EEESF_SF_EEESA_SC_Li256ELb0ELb1ELb0ELb0EEENS1_19SingleTileSchedulerILb0ELb0ELb1ELi128EEEEEEEEEvNT_6ParamsE,(.L_x_18 - _ZN7cutlass13device_kernelIN5flash19enable_sm80_to_sm89INS1_16FlashAttnFwdSm80INS1_25CollectiveMainloopFwdSm80ILi8ELi1ELb1EN4cute5tupleIJNS5_1CILi128EEES8_S8_EEELi128ENS_6half_tEfNS_4arch4Sm80ELb0ELb0ELb1ELb0ELb0ELb0ELb1ELb0EEENS1_21CollectiveEpilogueFwdIS9_NS6_IJNS7_ILi1EEESF_SF_EEESA_SC_Li256ELb0ELb1ELb0ELb0EEENS1_19SingleTileSchedulerILb0ELb0ELb1ELi128EEEEEEEEEvNT_6ParamsE)
        .other          _ZN7cutlass13device_kernelIN5flash19enable_sm80_to_sm89INS1_16FlashAttnFwdSm80INS1_25CollectiveMainloopFwdSm80ILi8ELi1ELb1EN4cute5tupleIJNS5_1CILi128EEES8_S8_EEELi128ENS_6half_tEfNS_4arch4Sm80ELb0ELb0ELb1ELb0ELb0ELb0ELb1ELb0EEENS1_21CollectiveEpilogueFwdIS9_NS6_IJNS7_ILi1EEESF_SF_EEESA_SC_Li256ELb0ELb1ELb0ELb0EEENS1_19SingleTileSchedulerILb0ELb0ELb1ELi128EEEEEEEEEvNT_6ParamsE,@"STO_CUDA_ENTRY STV_DEFAULT"
_ZN7cutlass13device_kernelIN5flash19enable_sm80_to_sm89INS1_16FlashAttnFwdSm80INS1_25CollectiveMainloopFwdSm80ILi8ELi1ELb1EN4cute5tupleIJNS5_1CILi128EEES8_S8_EEELi128ENS_6half_tEfNS_4arch4Sm80ELb0ELb0ELb1ELb0ELb0ELb0ELb1ELb0EEENS1_21CollectiveEpilogueFwdIS9_NS6_IJNS7_ILi1EEESF_SF_EEESA_SC_Li256ELb0ELb1ELb0ELb0EEENS1_19SingleTileSchedulerILb0ELb0ELb1ELi128EEEEEEEEEvNT_6ParamsE:
[----:B------:R-:W-:Y:S01]  /*0000*/  LDC R1, c[0x0][0x37c] ;  /* 0x0000df00ff017b82 */ /* 0x000fe20000000800 */
[----:B------:R-:W-:Y:S05]  /*0010*/  EXIT ;  /* 0x000000000000794d */ /* 0x000fea0003800000 */
.L_x_0:
[----:B------:R-:W-:-:S00]  /*0020*/  BRA `(.L_x_0) ;  /* 0xfffffffc00fc7947 */ /* 0x000fc0000383ffff */
[----:B------:R-:W-:-:S00]  /*0030*/  NOP ;  /* 0x0000000000007918 */ /* 0x000fc00000000000 */
        /* <DEDUP_REMOVED lines=12> */
.L_x_18:


//--------------------- .text._ZN7cutlass13device_kernelIN5flash19enable_sm80_to_sm89INS1_16FlashAttnFwdSm80INS1_25CollectiveMainloopFwdSm80ILi8ELi1ELb1EN4cute5tupleIJNS5_1CILi128EEES8_S8_EEELi128ENS_6half_tEfNS_4arch4Sm80ELb0ELb0ELb1ELb1ELb0ELb0ELb1ELb0EEENS1_21CollectiveEpilogueFwdIS9_NS6_IJNS7_ILi1EEESF_SF_EEESA_SC_Li256ELb1ELb1ELb0ELb0EEENS1_19SingleTileSchedulerILb1ELb0ELb1ELi128EEEEEEEEEvNT_6ParamsE --------------------------
	.section	.text._ZN7cutlass13device_kernelIN5flash19enable_sm80_to_sm89INS1_16FlashAttnFwdSm80INS1_25CollectiveMainloopFwdSm80ILi8ELi1ELb1EN4cute5tupleIJNS5_1CILi128EEES8_S8_EEELi128ENS_6half_tEfNS_4arch4Sm80ELb0ELb0ELb1ELb1ELb0ELb0ELb1ELb0EEENS1_21CollectiveEpilogueFwdIS9_NS6_IJNS7_ILi1EEESF_SF_EEESA_SC_Li256ELb1ELb1ELb0ELb0EEENS1_19SingleTileSchedulerILb1ELb0ELb1ELi128EEEEEEEEEvNT_6ParamsE,"ax",@progbits
	.align	128
.text._ZN7cutlass13device_kernelIN5flash19enable_sm80_to_sm89INS1_16FlashAttnFwdSm80INS1_25CollectiveMainloopFwdSm80ILi8ELi1ELb1EN4cute5tupleIJNS5_1CILi128EEES8_S8_EEELi128ENS_6half_tEfNS_4arch4Sm80ELb0ELb0ELb1ELb1ELb0ELb0ELb1ELb0EEENS1_21CollectiveEpilogueFwdIS9_NS6_IJNS7_ILi1EEESF_SF_EEESA_SC_Li256ELb1ELb1ELb0ELb0EEENS1_19SingleTileSchedulerILb1ELb0ELb1ELi128EEEEEEEEEvNT_6ParamsE:
        .type           _ZN7cutlass13device_kernelIN5flash19enable_sm80_to_sm89INS1_16FlashAttnFwdSm80INS1_25CollectiveMainloopFwdSm80ILi8ELi1ELb1EN4cute5tupleIJNS5_1CILi128EEES8_S8_EEELi128ENS_6half_tEfNS_4arch4Sm80ELb0ELb0ELb1ELb1ELb0ELb0ELb1ELb0EEENS1_21CollectiveEpilogueFwdIS9_NS6_IJNS7_ILi1EEESF_SF_EEESA_SC_Li256ELb1ELb1ELb0ELb0EEENS1_19SingleTileSchedulerILb1ELb0ELb1ELi128EEEEEEEEEvNT_6ParamsE,@function
        .size           _ZN7cutlass13device_kernelIN5flash19enable_sm80_to_sm89INS1_16FlashAttnFwdSm80INS1_25CollectiveMainloopFwdSm80ILi8ELi1ELb1EN4cute5tupleIJNS5_1CILi128EEES8_S8_EEELi128ENS_6half_tEfNS_4arch4Sm80ELb0ELb0ELb1ELb1ELb0ELb0ELb1ELb0EEENS1_21CollectiveEpilogueFwdIS9_NS6_IJNS7_ILi1EEESF_SF_EEESA_SC_Li256ELb1ELb1ELb0ELb0EEENS1_19SingleTileSchedulerILb1ELb0ELb1ELi128EEEEEEEEEvNT_6ParamsE,(.L_x_19 - _ZN7cutlass13device_kernelIN5flash19enable_sm80_to_sm89INS1_16FlashAttnFwdSm80INS1_25CollectiveMainloopFwdSm80ILi8ELi1ELb1EN4cute5tupleIJNS5_1CILi128EEES8_S8_EEELi128ENS_6half_tEfNS_4arch4Sm80ELb0ELb0ELb1ELb1ELb0ELb0ELb1ELb0EEENS1_21CollectiveEpilogueFwdIS9_NS6_IJNS7_ILi1EEESF_SF_EEESA_SC_Li256ELb1ELb1ELb0ELb0EEENS1_19SingleTileSchedulerILb1ELb0ELb1ELi128EEEEEEEEEvNT_6ParamsE)
        .other          _ZN7cutlass13device_kernelIN5flash19enable_sm80_to_sm89INS1_16FlashAttnFwdSm80INS1_25CollectiveMainloopFwdSm80ILi8ELi1ELb1EN4cute5tupleIJNS5_1CILi128EEES8_S8_EEELi128ENS_6half_tEfNS_4arch4Sm80ELb0ELb0ELb1ELb1ELb0ELb0ELb1ELb0EEENS1_21CollectiveEpilogueFwdIS9_NS6_IJNS7_ILi1EEESF_SF_EEESA_SC_Li256ELb1ELb1ELb0ELb0EEENS1_19SingleTileSchedulerILb1ELb0ELb1ELi128EEEEEEEEEvNT_6ParamsE,@"STO_CUDA_ENTRY STV_DEFAULT"
_ZN7cutlass13device_kernelIN5flash19enable_sm80_to_sm89INS1_16FlashAttnFwdSm80INS1_25CollectiveMainloopFwdSm80ILi8ELi1ELb1EN4cute5tupleIJNS5_1CILi128EEES8_S8_EEELi128ENS_6half_tEfNS_4arch4Sm80ELb0ELb0ELb1ELb1ELb0ELb0ELb1ELb0EEENS1_21CollectiveEpilogueFwdIS9_NS6_IJNS7_ILi1EEESF_SF_EEESA_SC_Li256ELb1ELb1ELb0ELb0EEENS1_19SingleTileSchedulerILb1ELb0ELb1ELi128EEEEEEEEEvNT_6ParamsE:
[----:B------:R-:W-:Y:S01]  /*0000*/  LDC R1, c[0x0][0x37c] ;  /* 0x0000df00ff017b82 */ /* 0x000fe20000000800 */
[----:B------:R-:W-:Y:S05]  /*0010*/  EXIT ;  /* 0x000000000000794d */ /* 0x000fea0003800000 */
.L_x_1:
        /* <DEDUP_REMOVED lines=14> */
.L_x_19:


//--------------------- .text._ZN7cutlass13device_kernelIN5flash19enable_sm80_to_sm89INS1_16FlashAttnFwdSm80INS1_25CollectiveMainloopFwdSm80ILi8ELi1ELb1EN4cute5tupleIJNS5_1CILi128EEES8_S8_EEELi128ENS_6half_tEfNS_4arch4Sm80ELb0ELb0ELb1ELb1ELb0ELb1ELb1ELb0EEENS1_21CollectiveEpilogueFwdIS9_NS6_IJNS7_ILi1EEESF_SF_EEESA_SC_Li256ELb1ELb1ELb0ELb0EEENS1_19SingleTileSchedulerILb1ELb0ELb1ELi128EEEEEEEEEvNT_6ParamsE --------------------------
	.section	.text._ZN7cutlass13device_kernelIN5flash19enable_sm80_to_sm89INS1_16FlashAttnFwdSm80INS1_25CollectiveMainloopFwdSm80ILi8ELi1ELb1EN4cute5tupleIJNS5_1CILi128EEES8_S8_EEELi128ENS_6half_tEfNS_4arch4Sm80ELb0ELb0ELb1ELb1ELb0ELb1ELb1ELb0EEENS1_21CollectiveEpilogueFwdIS9_NS6_IJNS7_ILi1EEESF_SF_EEESA_SC_Li256ELb1ELb1ELb0ELb0EEENS1_19SingleTileSchedulerILb1ELb0ELb1ELi128EEEEEEEEEvNT_6ParamsE,"ax",@progbits
	.align	128
.text._ZN7cutlass13device_kernelIN5flash19enable_sm80_to_sm89INS1_16FlashAttnFwdSm80INS1_25CollectiveMainloopFwdSm80ILi8ELi1ELb1EN4cute5tupleIJNS5_1CILi128EEES8_S8_EEELi128ENS_6half_tEfNS_4arch4Sm80ELb0ELb0ELb1ELb1ELb0ELb1ELb1ELb0EEENS1_21CollectiveEpilogueFwdIS9_NS6_IJNS7_ILi1EEESF_SF_EEESA_SC_Li256ELb1ELb1ELb0ELb0EEENS1_19SingleTileSchedulerILb1ELb0ELb1ELi128EEEEEEEEEvNT_6ParamsE:
        .type           _ZN7cutlass13device_kernelIN5flash19enable_sm80_to_sm89INS1_16FlashAttnFwdSm80INS1_25CollectiveMainloopFwdSm80ILi8ELi1ELb1EN4cute5tupleIJNS5_1CILi128EEES8_S8_EEELi128ENS_6half_tEfNS_4arch4Sm80ELb0ELb0ELb1ELb1ELb0ELb1ELb1ELb0EEENS1_21CollectiveEpilogueFwdIS9_NS6_IJNS7_ILi1EEESF_SF_EEESA_SC_Li256ELb1ELb1ELb0ELb0EEENS1_19SingleTileSchedulerILb1ELb0ELb1ELi128EEEEEEEEEvNT_6ParamsE,@function
        .size           _ZN7cutlass13device_kernelIN5flash19enable_sm80_to_sm89INS1_16FlashAttnFwdSm80INS1_25CollectiveMainloopFwdSm80ILi8ELi1ELb1EN4cute5tupleIJNS5_1CILi128EEES8_S8_EEELi128ENS_6half_tEfNS_4arch4Sm80ELb0ELb0ELb1ELb1ELb0ELb1ELb1ELb0EEENS1_21CollectiveEpilogueFwdIS9_NS6_IJNS7_ILi1EEESF_SF_EEESA_SC_Li256ELb1ELb1ELb0ELb0EEENS1_19SingleTileSchedulerILb1ELb0ELb1ELi128EEEEEEEEEvNT_6ParamsE,(.L_x_20 - _ZN7cutlass13device_kernelIN5flash19enable_sm80_to_sm89INS1_16FlashAttnFwdSm80INS1_25CollectiveMainloopFwdSm80ILi8ELi1ELb1EN4cute5tupleIJNS5_1CILi128EEES8_S8_EEELi128ENS_6half_tEfNS_4arch4Sm80ELb0ELb0ELb1ELb1ELb0ELb1ELb1ELb0EEENS1_21CollectiveEpilogueFwdIS9_NS6_IJNS7_ILi1EEESF_SF_EEESA_SC_Li256ELb1ELb1ELb0ELb0EEENS1_19SingleTileSchedulerILb1ELb0ELb1ELi128EEEEEEEEEvNT_6ParamsE)
        .other          _ZN7cutlass13device_kernelIN5flash19enable_sm80_to_sm89INS1_16FlashAttnFwdSm80INS1_25CollectiveMainloopFwdSm80ILi8ELi1ELb1EN4cute5tupleIJNS5_1CILi128EEES8_S8_EEELi128ENS_6half_tEfNS_4arch4Sm80ELb0ELb0ELb1ELb1ELb0ELb1ELb1ELb0EEENS1_21CollectiveEpilogueFwdIS9_NS6_IJNS7_ILi1EEESF_SF_EEESA_SC_Li256ELb1ELb1ELb0ELb0EEENS1_19SingleTileSchedulerILb1ELb0ELb1ELi128EEEEEEEEEvNT_6ParamsE,@"STO_CUDA_ENTRY STV_DEFAULT"
_ZN7cutlass13device_kernelIN5flash19enable_sm80_to_sm89INS1_16FlashAttnFwdSm80INS1_25CollectiveMainloopFwdSm80ILi8ELi1ELb1EN4cute5tupleIJNS5_1CILi128EEES8_S8_EEELi128ENS_6half_tEfNS_4arch4Sm80ELb0ELb0ELb1ELb1ELb0ELb1ELb1ELb0EEENS1_21CollectiveEpilogueFwdIS9_NS6_IJNS7_ILi1EEESF_SF_EEESA_SC_Li256ELb1ELb1ELb0ELb0EEENS1_19SingleTileSchedulerILb1ELb0ELb1ELi128EEEEEEEEEvNT_6ParamsE:
[----:B------:R-:W-:Y:S01]  /*0000*/  LDC R1, c[0x0][0x37c] ;  /* 0x0000df00ff017b82 */ /* 0x000fe20000000800 */
[----:B------:R-:W-:Y:S05]  /*0010*/  EXIT ;  /* 0x000000000000794d */ /* 0x000fea0003800000 */
.L_x_2:
        /* <DEDUP_REMOVED lines=14> */
.L_x_20:


//--------------------- .text._ZN7cutlass13device_kernelIN5flash19enable_sm80_to_sm89INS1_16FlashAttnFwdSm80INS1_25CollectiveMainloopFwdSm80ILi8ELi1ELb1EN4cute5tupleIJNS5_1CILi128EEENS7_ILi96EEES8_EEELi128ENS_6half_tEfNS_4arch4Sm80ELb0ELb1ELb1ELb0ELb0ELb0ELb1ELb0EEENS1_21CollectiveEpilogueFwdINS6_IJS8_S8_S9_EEENS6_IJNS7_ILi1EEESH_SH_EEESB_SD_Li256ELb0ELb1ELb0ELb0EEENS1_19SingleTileSchedulerILb0ELb0ELb1ELi128EEEEEEEEEvNT_6ParamsE --------------------------
	.section	.text._ZN7cutlass13device_kernelIN5flash19enable_sm80_to_sm89INS1_16FlashAttnFwdSm80INS1_25CollectiveMainloopFwdSm80ILi8ELi1ELb1EN4cute5tupleIJNS5_1CILi128EEENS7_ILi96EEES8_EEELi128ENS_6half_tEfNS_4arch4Sm80ELb0ELb1ELb1ELb0ELb0ELb0ELb1ELb0EEENS1_21CollectiveEpilogueFwdINS6_IJS8_S8_S9_EEENS6_IJNS7_ILi1EEESH_SH_EEESB_SD_Li256ELb0ELb1ELb0ELb0EEENS1_19SingleTileSchedulerILb0ELb0ELb1ELi128EEEEEEEEEvNT_6ParamsE,"ax",@progbits
	.align	128
.text._ZN7cutlass13device_kernelIN5flash19enable_sm80_to_sm89INS1_16FlashAttnFwdSm80INS1_25CollectiveMainloopFwdSm80ILi8ELi1ELb1EN4cute5tupleIJNS5_1CILi128EEENS7_ILi96EEES8_EEELi128ENS_6half_tEfNS_4arch4Sm80ELb0ELb1ELb1ELb0ELb0ELb0ELb1ELb0EEENS1_21CollectiveEpilogueFwdINS6_IJS8_S8_S9_EEENS6_IJNS7_ILi1EEESH_SH_EEESB_SD_Li256ELb0ELb1ELb0ELb0EEENS1_19SingleTileSchedulerILb0ELb0ELb1ELi128EEEEEEEEEvNT_6ParamsE:
        .type           _ZN7cutlass13device_kernelIN5flash19enable_sm80_to_sm89INS1_16FlashAttnFwdSm80INS1_25CollectiveMainloopFwdSm80ILi8ELi1ELb1EN4cute5tupleIJNS5_1CILi128EEENS7_ILi96EEES8_EEELi128ENS_6half_tEfNS_4arch4Sm80ELb0ELb1ELb1ELb0ELb0ELb0ELb1ELb0EEENS1_21CollectiveEpilogueFwdINS6_IJS8_S8_S9_EEENS6_IJNS7_ILi1EEESH_SH_EEESB_SD_Li256ELb0ELb1ELb0ELb0EEENS1_19SingleTileSchedulerILb0ELb0ELb1ELi128EEEEEEEEEvNT_6ParamsE,@function
        .size           _ZN7cutlass13device_kernelIN5flash19enable_sm80_to_sm89INS1_16FlashAttnFwdSm80INS1_25CollectiveMainloopFwdSm80ILi8ELi1ELb1EN4cute5tupleIJNS5_1CILi128EEENS7_ILi96EEES8_EEELi128ENS_6half_tEfNS_4arch4Sm80ELb0ELb1ELb1ELb0ELb0ELb0ELb1ELb0EEENS1_21CollectiveEpilogueFwdINS6_IJS8_S8_S9_EEENS6_IJNS7_ILi1EEESH_SH_EEESB_SD_Li256ELb0ELb1ELb0ELb0EEENS1_19SingleTileSchedulerILb0ELb0ELb1ELi128EEEEEEEEEvNT_6ParamsE,(.L_x_21 - _ZN7cutlass13device_kernelIN5flash19enable_sm80_to_sm89INS1_16FlashAttnFwdSm80INS1_25CollectiveMainloopFwdSm80ILi8ELi1ELb1EN4cute5tupleIJNS5_1CILi128EEENS7_ILi96EEES8_EEELi128ENS_6half_tEfNS_4arch4Sm80ELb0ELb1ELb1ELb0ELb0ELb0ELb1ELb0EEENS1_21CollectiveEpilogueFwdINS6_IJS8_S8_S9_EEENS6_IJNS7_ILi1EEESH_SH_EEESB_SD_Li256ELb0ELb1ELb0ELb0EEENS1_19SingleTileSchedulerILb0ELb0ELb1ELi128EEEEEEEEEvNT_6ParamsE)
        .other          _ZN7cutlass13device_kernelIN5flash19enable_sm80_to_sm89INS1_16FlashAttnFwdSm80INS1_25CollectiveMainloopFwdSm80ILi8ELi1ELb1EN4cute5tupleIJNS5_1CILi128EEENS7_ILi96EEES8_EEELi128ENS_6half_tEfNS_4arch4Sm80ELb0ELb1ELb1ELb0ELb0ELb0ELb1ELb0EEENS1_21CollectiveEpilogueFwdINS6_IJS8_S8_S9_EEENS6_IJNS7_ILi1EEESH_SH_EEESB_SD_Li256ELb0ELb1ELb0ELb0EEENS1_19SingleTileSchedulerILb0ELb0ELb1ELi128EEEEEEEEEvNT_6ParamsE,@"STO_CUDA_ENTRY STV_DEFAULT"
_ZN7cutlass13device_kernelIN5flash19enable_sm80_to_sm89INS1_16FlashAttnFwdSm80INS1_25CollectiveMainloopFwdSm80ILi8ELi1ELb1EN4cute5tupleIJNS5_1CILi128EEENS7_ILi96EEES8_EEELi128ENS_6half_tEfNS_4arch4Sm80ELb0ELb1ELb1ELb0ELb0ELb0ELb1ELb0EEENS1_21CollectiveEpilogueFwdINS6_IJS8_S8_S9_EEENS6_IJNS7_ILi1EEESH_SH_EEESB_SD_Li256ELb0ELb1ELb0ELb0EEENS1_19SingleTileSchedulerILb0ELb0ELb1ELi128EEEEEEEEEvNT_6ParamsE:
[----:B------:R-:W-:Y:S01]  /*0000*/  LDC R1, c[0x0][0x37c] ;  /* 0x0000df00ff017b82 */ /* 0x000fe20000000800 */
[----:B------:R-:W-:Y:S05]  /*0010*/  EXIT ;  /* 0x000000000000794d */ /* 0x000fea0003800000 */
.L_x_3:
        /* <DEDUP_REMOVED lines=14> */
.L_x_21:


//--------------------- .text._ZN7cutlass13device_kernelIN5flash19enable_sm80_to_sm89INS1_16FlashAttnFwdSm80INS1_25CollectiveMainloopFwdSm80ILi8ELi1ELb1EN4cute5tupleIJNS5_1CILi128EEENS7_ILi96EEES8_EEELi128ENS_6half_tEfNS_4arch4Sm80ELb0ELb1ELb1ELb1ELb0ELb0ELb1ELb0EEENS1_21CollectiveEpilogueFwdINS6_IJS8_S8_S9_EEENS6_IJNS7_ILi1EEESH_SH_EEESB_SD_Li256ELb1ELb1ELb0ELb0EEENS1_19SingleTileSchedulerILb1ELb0ELb1ELi128EEEEEEEEEvNT_6ParamsE --------------------------
	.section	.text._ZN7cutlass13device_kernelIN5flash19enable_sm80_to_sm89INS1_16FlashAttnFwdSm80INS1_25CollectiveMainloopFwdSm80ILi8ELi1ELb1EN4cute5tupleIJNS5_1CILi128EEENS7_ILi96EEES8_EEELi128ENS_6half_tEfNS_4arch4Sm80ELb0ELb1ELb1ELb1ELb0ELb0ELb1ELb0EEENS1_21CollectiveEpilogueFwdINS6_IJS8_S8_S9_EEENS6_IJNS7_ILi1EEESH_SH_EEESB_SD_Li256ELb1ELb1ELb0ELb0EEENS1_19SingleTileSchedulerILb1ELb0ELb1ELi128EEEEEEEEEvNT_6ParamsE,"ax",@progbits
	.align	128
.text._ZN7cutlass13device_kernelIN5flash19enable_sm80_to_sm89INS1_16FlashAttnFwdSm80INS1_25CollectiveMainloopFwdSm80ILi8ELi1ELb1EN4cute5tupleIJNS5_1CILi128EEENS7_ILi96EEES8_EEELi128ENS_6half_tEfNS_4arch4Sm80ELb0ELb1ELb1ELb1ELb0ELb0ELb1ELb0EEENS1_21CollectiveEpilogueFwdINS6_IJS8_S8_S9_EEENS6_IJNS7_ILi1EEESH_SH_EEESB_SD_Li256ELb1ELb1ELb0ELb0EEENS1_19SingleTileSchedulerILb1ELb0ELb1ELi128EEEEEEEEEvNT_6ParamsE:
        .type           _ZN7cutlass13device_kernelIN5flash19enable_sm80_to_sm89INS1_16FlashAttnFwdSm80INS1_25CollectiveMainloopFwdSm80ILi8ELi1ELb1EN4cute5tupleIJNS5_1CILi128EEENS7_ILi96EEES8_EEELi128ENS_6half_tEfNS_4arch4Sm80ELb0ELb1ELb1ELb1ELb0ELb0ELb1ELb0EEENS1_21CollectiveEpilogueFwdINS6_IJS8_S8_S9_EEENS6_IJNS7_ILi1EEESH_SH_EEESB_SD_Li256ELb1ELb1ELb0ELb0EEENS1_19SingleTileSchedulerILb1ELb0ELb1ELi128EEEEEEEEEvNT_6ParamsE,@function
        .size           _ZN7cutlass13device_kernelIN5flash19enable_sm80_to_sm89INS1_16FlashAttnFwdSm80INS1_25CollectiveMainloopFwdSm80ILi8ELi1ELb1EN4cute5tupleIJNS5_1CILi128EEENS7_ILi96EEES8_EEELi128ENS_6half_tEfNS_4arch4Sm80ELb0ELb1ELb1ELb1ELb0ELb0ELb1ELb0EEENS1_21CollectiveEpilogueFwdINS6_IJS8_S8_S9_EEENS6_IJNS7_ILi1EEESH_SH_EEESB_SD_Li256ELb1ELb1ELb0ELb0EEENS1_19SingleTileSchedulerILb1ELb0ELb1ELi128EEEEEEEEEvNT_6ParamsE,(.L_x_22 - _ZN7cutlass13device_kernelIN5flash19enable_sm80_to_sm89INS1_16FlashAttnFwdSm80INS1_25CollectiveMainloopFwdSm80ILi8ELi1ELb1EN4cute5tupleIJNS5_1CILi128EEENS7_ILi96EEES8_EEELi128ENS_6half_tEfNS_4arch4Sm80ELb0ELb1ELb1ELb1ELb0ELb0ELb1ELb0EEENS1_21CollectiveEpilogueFwdINS6_IJS8_S8_S9_EEENS6_IJNS7_ILi1EEESH_SH_EEESB_SD_Li256ELb1ELb1ELb0ELb0EEENS1_19SingleTileSchedulerILb1ELb0ELb1ELi128EEEEEEEEEvNT_6ParamsE)
        .other          _ZN7cutlass13device_kernelIN5flash19enable_sm80_to_sm89INS1_16FlashAttnFwdSm80INS1_25CollectiveMainloopFwdSm80ILi8ELi1ELb1EN4cute5tupleIJNS5_1CILi128EEENS7_ILi96EEES8_EEELi128ENS_6half_tEfNS_4arch4Sm80ELb0ELb1ELb1ELb1ELb0ELb0ELb1ELb0EEENS1_21CollectiveEpilogueFwdINS6_IJS8_S8_S9_EEENS6_IJNS7_ILi1EEESH_SH_EEESB_SD_Li256ELb1ELb1ELb0ELb0EEENS1_19SingleTileSchedulerILb1ELb0ELb1ELi128EEEEEEEEEvNT_6ParamsE,@"STO_CUDA_ENTRY STV_DEFAULT"
_ZN7cutlass13device_kernelIN5flash19enable_sm80_to_sm89INS1_16FlashAttnFwdSm80INS1_25CollectiveMainloopFwdSm80ILi8ELi1ELb1EN4cute5tupleIJNS5_1CILi128EEENS7_ILi96EEES8_EEELi128ENS_6half_tEfNS_4arch4Sm80ELb0ELb1ELb1ELb1ELb0ELb0ELb1ELb0EEENS1_21CollectiveEpilogueFwdINS6_IJS8_S8_S9_EEENS6_IJNS7_ILi1EEESH_SH_EEESB_SD_Li256ELb1ELb1ELb0ELb0EEENS1_19SingleTileSchedulerILb1ELb0ELb1ELi128EEEEEEEEEvNT_6ParamsE:
[----:B------:R-:W-:Y:S01]  /*0000*/  LDC R1, c[0x0][0x37c] ;  /* 0x0000df00ff017b82 */ /* 0x000fe20000000800 */
[----:B------:R-:W-:Y:S05]  /*0010*/  EXIT ;  /* 0x000000000000794d */ /* 0x000fea0003800000 */
.L_x_4:
        /* <DEDUP_REMOVED lines=14> */
.L_x_22:


//--------------------- .text._ZN7cutlass13device_kernelIN5flash19enable_sm80_to_sm89INS1_16FlashAttnFwdSm80INS1_25CollectiveMainloopFwdSm80ILi8ELi1ELb1EN4cute5tupleIJNS5_1CILi128EEENS7_ILi96EEES8_EEELi128ENS_6half_tEfNS_4arch4Sm80ELb0ELb1ELb1ELb1ELb0ELb1ELb1ELb0EEENS1_21CollectiveEpilogueFwdINS6_IJS8_S8_S9_EEENS6_IJNS7_ILi1EEESH_SH_EEESB_SD_Li256ELb1ELb1ELb0ELb0EEENS1_19SingleTileSchedulerILb1ELb0ELb1ELi128EEEEEEEEEvNT_6ParamsE --------------------------
	.section	.text._ZN7cutlass13device_kernelIN5flash19enable_sm80_to_sm89INS1_16FlashAttnFwdSm80INS1_25CollectiveMainloopFwdSm80ILi8ELi1ELb1EN4cute5tupleIJNS5_1CILi128EEENS7_ILi96EEES8_EEELi128ENS_6half_tEfNS_4arch4Sm80ELb0ELb1ELb1ELb1ELb0ELb1ELb1ELb0EEENS1_21CollectiveEpilogueFwdINS6_IJS8_S8_S9_EEENS6_IJNS7_ILi1EEESH_SH_EEESB_SD_Li256ELb1ELb1ELb0ELb0EEENS1_19SingleTileSchedulerILb1ELb0ELb1ELi128EEEEEEEEEvNT_6ParamsE,"ax",@progbits
	.align	128
.text._ZN7cutlass13device_kernelIN5flash19enable_sm80_to_sm89INS1_16FlashAttnFwdSm80INS1_25CollectiveMainloopFwdSm80ILi8ELi1ELb1EN4cute5tupleIJNS5_1CILi128EEENS7_ILi96EEES8_EEELi128ENS_6half_tEfNS_4arch4Sm80ELb0ELb1ELb1ELb1ELb0ELb1ELb1ELb0EEENS1_21CollectiveEpilogueFwdINS6_IJS8_S8_S9_EEENS6_IJNS7_ILi1EEESH_SH_EEESB_SD_Li256ELb1ELb1ELb0ELb0EEENS1_19SingleTileSchedulerILb1ELb0ELb1ELi128EEEEEEEEEvNT_6ParamsE:
        .type           _ZN7cutlass13device_kernelIN5flash19enable_sm80_to_sm89INS1_16FlashAttnFwdSm80INS1_25CollectiveMainloopFwdSm80ILi8ELi1ELb1EN4cute5tupleIJNS5_1CILi128EEENS7_ILi96EEES8_EEELi128ENS_6half_tEfNS_4arch4Sm80ELb0ELb1ELb1ELb1ELb0ELb1ELb1ELb0EEENS1_21CollectiveEpilogueFwdINS6_IJS8_S8_S9_EEENS6_IJNS7_ILi1EEESH_SH_EEESB_SD_Li256ELb1ELb1ELb0ELb0EEENS1_19SingleTileSchedulerILb1ELb0ELb1ELi128EEEEEEEEEvNT_6ParamsE,@function
        .size           _ZN7cutlass13device_kernelIN5flash19enable_sm80_to_sm89INS1_16FlashAttnFwdSm80INS1_25CollectiveMainloopFwdSm80ILi8ELi1ELb1EN4cute5tupleIJNS5_1CILi128EEENS7_ILi96EEES8_EEELi128ENS_6half_tEfNS_4arch4Sm80ELb0ELb1ELb1ELb1ELb0ELb1ELb1ELb0EEENS1_21CollectiveEpilogueFwdINS6_IJS8_S8_S9_EEENS6_IJNS7_ILi1EEESH_SH_EEESB_SD_Li256ELb1ELb1ELb0ELb0EEENS1_19SingleTileSchedulerILb1ELb0ELb1ELi128EEEEEEEEEvNT_6ParamsE,(.L_x_23 - _ZN7cutlass13device_kernelIN5flash19enable_sm80_to_sm89INS1_16FlashAttnFwdSm80INS1_25CollectiveMainloopFwdSm80ILi8ELi1ELb1EN4cute5tupleIJNS5_1CILi128EEENS7_ILi96EEES8_EEELi128ENS_6half_tEfNS_4arch4Sm80ELb0ELb1ELb1ELb1ELb0ELb1ELb1ELb0EEENS1_21CollectiveEpilogueFwdINS6_IJS8_S8_S9_EEENS6_IJNS7_ILi1EEESH_SH_EEESB_SD_Li256ELb1ELb1ELb0ELb0EEENS1_19SingleTileSchedulerILb1ELb0ELb1ELi128EEEEEEEEEvNT_6ParamsE)
        .other          _ZN7cutlass13device_kernelIN5flash19enable_sm80_to_sm89INS1_16FlashAttnFwdSm80INS1_25CollectiveMainloopFwdSm80ILi8ELi1ELb1EN4cute5tupleIJNS5_1CILi128EEENS7_ILi96EEES8_EEELi128ENS_6half_tEfNS_4arch4Sm80ELb0ELb1ELb1ELb1ELb0ELb1ELb1ELb0EEENS1_21CollectiveEpilogueFwdINS6_IJS8_S8_S9_EEENS6_IJNS7_ILi1EEESH_SH_EEESB_SD_Li256ELb1ELb1ELb0ELb0EEENS1_19SingleTileSchedulerILb1ELb0ELb1ELi128EEEEEEEEEvNT_6ParamsE,@"STO_CUDA_ENTRY STV_DEFAULT"
_ZN7cutlass13device_kernelIN5flash19enable_sm80_to_sm89INS1_16FlashAttnFwdSm80INS1_25CollectiveMainloopFwdSm80ILi8ELi1ELb1EN4cute5tupleIJNS5_1CILi128EEENS7_ILi96EEES8_EEELi128ENS_6half_tEfNS_4arch4Sm80ELb0ELb1ELb1ELb1ELb0ELb1ELb1ELb0EEENS1_21CollectiveEpilogueFwdINS6_IJS8_S8_S9_EEENS6_IJNS7_ILi1EEESH_SH_EEESB_SD_Li256ELb1ELb1ELb0ELb0EEENS1_19SingleTileSchedulerILb1ELb0ELb1ELi128EEEEEEEEEvNT_6ParamsE:
[----:B------:R-:W-:Y:S01]  /*0000*/  LDC R1, c[0x0][0x37c] ;  /* 0x0000df00ff017b82 */ /* 0x000fe20000000800 */
[----:B------:R-:W-:Y:S05]  /*0010*/  EXIT ;  /* 0x000000000000794d */ /* 0x000fea0003800000 */
.L_x_5:
        /* <DEDUP_REMOVED lines=14> */
.L_x_23:


//--------------------- .text._ZN7cutlass13device_kernelIN5flash19enable_sm80_to_sm89INS1_16FlashAttnFwdSm80INS1_25CollectiveMainloopFwdSm80ILi8ELi1ELb1EN4cute5tupleIJNS5_1CILi128EEES8_S8_EEELi128ENS_6half_tEfNS_4arch4Sm80ELb1ELb0ELb1ELb0ELb0ELb0ELb1ELb0EEENS1_21CollectiveEpilogueFwdIS9_NS6_IJNS7_ILi1EEESF_SF_EEESA_SC_Li256ELb0ELb1ELb0ELb0EEENS1_30DynamicPersistentTileSchedulerILi256ELi256ELb0ELb1ELb0EEEEEEEEEvNT_6ParamsE --------------------------
	.section	.text._ZN7cutlass13device_kernelIN5flash19enable_sm80_to_sm89INS1_16FlashAttnFwdSm80INS1_25CollectiveMainloopFwdSm80ILi8ELi1ELb1EN4cute5tupleIJNS5_1CILi128EEES8_S8_EEELi128ENS_6half_tEfNS_4arch4Sm80ELb1ELb0ELb1ELb0ELb0ELb0ELb1ELb0EEENS1_21CollectiveEpilogueFwdIS9_NS6_IJNS7_ILi1EEESF_SF_EEESA_SC_Li256ELb0ELb1ELb0ELb0EEENS1_30DynamicPersistentTileSchedulerILi256ELi256ELb0ELb1ELb0EEEEEEEEEvNT_6ParamsE,"ax",@progbits
	.align	128
.text._ZN7cutlass13device_kernelIN5flash19enable_sm80_to_sm89INS1_16FlashAttnFwdSm80INS1_25CollectiveMainloopFwdSm80ILi8ELi1ELb1EN4cute5tupleIJNS5_1CILi128EEES8_S8_EEELi128ENS_6half_tEfNS_4arch4Sm80ELb1ELb0ELb1ELb0ELb0ELb0ELb1ELb0EEENS1_21CollectiveEpilogueFwdIS9_NS6_IJNS7_ILi1EEESF_SF_EEESA_SC_Li256ELb0ELb1ELb0ELb0EEENS1_30DynamicPersistentTileSchedulerILi256ELi256ELb0ELb1ELb0EEEEEEEEEvNT_6ParamsE:
        .type           _ZN7cutlass13device_kernelIN5flash19enable_sm80_to_sm89INS1_16FlashAttnFwdSm80INS1_25CollectiveMainloopFwdSm80ILi8ELi1ELb1EN4cute5tupleIJNS5_1CILi128EEES8_S8_EEELi128ENS_6half_tEfNS_4arch4Sm80ELb1ELb0ELb1ELb0ELb0ELb0ELb1ELb0EEENS1_21CollectiveEpilogueFwdIS9_NS6_IJNS7_ILi1EEESF_SF_EEESA_SC_Li256ELb0ELb1ELb0ELb0EEENS1_30DynamicPersistentTileSchedulerILi256ELi256ELb0ELb1ELb0EEEEEEEEEvNT_6ParamsE,@function
        .size           _ZN7cutlass13device_kernelIN5flash19enable_sm80_to_sm89INS1_16FlashAttnFwdSm80INS1_25CollectiveMainloopFwdSm80ILi8ELi1ELb1EN4cute5tupleIJNS5_1CILi128EEES8_S8_EEELi128ENS_6half_tEfNS_4arch4Sm80ELb1ELb0ELb1ELb0ELb0ELb0ELb1ELb0EEENS1_21CollectiveEpilogueFwdIS9_NS6_IJNS7_ILi1EEESF_SF_EEESA_SC_Li256ELb0ELb1ELb0ELb0EEENS1_30DynamicPersistentTileSchedulerILi256ELi256ELb0ELb1ELb0EEEEEEEEEvNT_6ParamsE,(.L_x_24 - _ZN7cutlass13device_kernelIN5flash19enable_sm80_to_sm89INS1_16FlashAttnFwdSm80INS1_25CollectiveMainloopFwdSm80ILi8ELi1ELb1EN4cute5tupleIJNS5_1CILi128EEES8_S8_EEELi128ENS_6half_tEfNS_4arch4Sm80ELb1ELb0ELb1ELb0ELb0ELb0ELb1ELb0EEENS1_21CollectiveEpilogueFwdIS9_NS6_IJNS7_ILi1EEESF_SF_EEESA_SC_Li256ELb0ELb1ELb0ELb0EEENS1_30DynamicPersistentTileSchedulerILi256ELi256ELb0ELb1ELb0EEEEEEEEEvNT_6ParamsE)
        .other          _ZN7cutlass13device_kernelIN5flash19enable_sm80_to_sm89INS1_16FlashAttnFwdSm80INS1_25CollectiveMainloopFwdSm80ILi8ELi1ELb1EN4cute5tupleIJNS5_1CILi128EEES8_S8_EEELi128ENS_6half_tEfNS_4arch4Sm80ELb1ELb0ELb1ELb0ELb0ELb0ELb1ELb0EEENS1_21CollectiveEpilogueFwdIS9_NS6_IJNS7_ILi1EEESF_SF_EEESA_SC_Li256ELb0ELb1ELb0ELb0EEENS1_30DynamicPersistentTileSchedulerILi256ELi256ELb0ELb1ELb0EEEEEEEEEvNT_6ParamsE,@"STO_CUDA_ENTRY STV_DEFAULT"
_ZN7cutlass13device_kernelIN5flash19enable_sm80_to_sm89INS1_16FlashAttnFwdSm80INS1_25CollectiveMainloopFwdSm80ILi8ELi1ELb1EN4cute5tupleIJNS5_1CILi128EEES8_S8_EEELi128ENS_6half_tEfNS_4arch4Sm80ELb1ELb0ELb1ELb0ELb0ELb0ELb1ELb0EEENS1_21CollectiveEpilogueFwdIS9_NS6_IJNS7_ILi1EEESF_SF_EEESA_SC_Li256ELb0ELb1ELb0ELb0EEENS1_30DynamicPersistentTileSchedulerILi256ELi256ELb0ELb1ELb0EEEEEEEEEvNT_6ParamsE:
[----:B------:R-:W-:Y:S01]  /*0000*/  LDC R1, c[0x0][0x37c] ;  /* 0x0000df00ff017b82 */ /* 0x000fe20000000800 */
[----:B------:R-:W-:Y:S05]  /*0010*/  EXIT ;  /* 0x000000000000794d */ /* 0x000fea0003800000 */
.L_x_6:
        /* <DEDUP_REMOVED lines=14> */
.L_x_24:


//--------------------- .text._ZN7cutlass13device_kernelIN5flash19enable_sm80_to_sm89INS1_16FlashAttnFwdSm80INS1_25CollectiveMainloopFwdSm80ILi8ELi1ELb1EN4cute5tupleIJNS5_1CILi128EEES8_S8_EEELi128ENS_6half_tEfNS_4arch4Sm80ELb1ELb0ELb1ELb1ELb0ELb0ELb1ELb0EEENS1_21CollectiveEpilogueFwdIS9_NS6_IJNS7_ILi1EEESF_SF_EEESA_SC_Li256ELb1ELb1ELb0ELb0EEENS1_19SingleTileSchedulerILb1ELb0ELb1ELi128EEEEEEEEEvNT_6ParamsE --------------------------
	.section	.text._ZN7cutlass13device_kernelIN5flash19enable_sm80_to_sm89INS1_16FlashAttnFwdSm80INS1_25CollectiveMainloopFwdSm80ILi8ELi1ELb1EN4cute5tupleIJNS5_1CILi128EEES8_S8_EEELi128ENS_6half_tEfNS_4arch4Sm80ELb1ELb0ELb1ELb1ELb0ELb0ELb1ELb0EEENS1_21CollectiveEpilogueFwdIS9_NS6_IJNS7_ILi1EEESF_SF_EEESA_SC_Li256ELb1ELb1ELb0ELb0EEENS1_19SingleTileSchedulerILb1ELb0ELb1ELi128EEEEEEEEEvNT_6ParamsE,"ax",@progbits
	.align	128
.text._ZN7cutlass13device_kernelIN5flash19enable_sm80_to_sm89INS1_16FlashAttnFwdSm80INS1_25CollectiveMainloopFwdSm80ILi8ELi1ELb1EN4cute5tupleIJNS5_1CILi128EEES8_S8_EEELi128ENS_6half_tEfNS_4arch4Sm80ELb1ELb0ELb1ELb1ELb0ELb0ELb1ELb0EEENS1_21CollectiveEpilogueFwdIS9_NS6_IJNS7_ILi1EEESF_SF_EEESA_SC_Li256ELb1ELb1ELb0ELb0EEENS1_19SingleTileSchedulerILb1ELb0ELb1ELi128EEEEEEEEEvNT_6ParamsE:
        .type           _ZN7cutlass13device_kernelIN5flash19enable_sm80_to_sm89INS1_16FlashAttnFwdSm80INS1_25CollectiveMainloopFwdSm80ILi8ELi1ELb1EN4cute5tupleIJNS5_1CILi128EEES8_S8_EEELi128ENS_6half_tEfNS_4arch4Sm80ELb1ELb0ELb1ELb1ELb0ELb0ELb1ELb0EEENS1_21CollectiveEpilogueFwdIS9_NS6_IJNS7_ILi1EEESF_SF_EEESA_SC_Li256ELb1ELb1ELb0ELb0EEENS1_19SingleTileSchedulerILb1ELb0ELb1ELi128EEEEEEEEEvNT_6ParamsE,@function
        .size           _ZN7cutlass13device_kernelIN5flash19enable_sm80_to_sm89INS1_16FlashAttnFwdSm80INS1_25CollectiveMainloopFwdSm80ILi8ELi1ELb1EN4cute5tupleIJNS5_1CILi128EEES8_S8_EEELi128ENS_6half_tEfNS_4arch4Sm80ELb1ELb0ELb1ELb1ELb0ELb0ELb1ELb0EEENS1_21CollectiveEpilogueFwdIS9_NS6_IJNS7_ILi1EEESF_SF_EEESA_SC_Li256ELb1ELb1ELb0ELb0EEENS1_19SingleTileSchedulerILb1ELb0ELb1ELi128EEEEEEEEEvNT_6ParamsE,(.L_x_25 - _ZN7cutlass13device_kernelIN5flash19enable_sm80_to_sm89INS1_16FlashAttnFwdSm80INS1_25CollectiveMainloopFwdSm80ILi8ELi1ELb1EN4cute5tupleIJNS5_1CILi128EEES8_S8_EEELi128ENS_6half_tEfNS_4arch4Sm80ELb1ELb0ELb1ELb1ELb0ELb0ELb1ELb0EEENS1_21CollectiveEpilogueFwdIS9_NS6_IJNS7_ILi1EEESF_SF_EEESA_SC_Li256ELb1ELb1ELb0ELb0EEENS1_19SingleTileSchedulerILb1ELb0ELb1ELi128EEEEEEEEEvNT_6ParamsE)
        .other          _ZN7cutlass13device_kernelIN5flash19enable_sm80_to_sm89INS1_16FlashAttnFwdSm80INS1_25CollectiveMainloopFwdSm80ILi8ELi1ELb1EN4cute5tupleIJNS5_1CILi128EEES8_S8_EEELi128ENS_6half_tEfNS_4arch4Sm80ELb1ELb0ELb1ELb1ELb0ELb0ELb1ELb0EEENS1_21CollectiveEpilogueFwdIS9_NS6_IJNS7_ILi1EEESF_SF_EEESA_SC_Li256ELb1ELb1ELb0ELb0EEENS1_19SingleTileSchedulerILb1ELb0ELb1ELi128EEEEEEEEEvNT_6ParamsE,@"STO_CUDA_ENTRY STV_DEFAULT"
_ZN7cutlass13device_kernelIN5flash19enable_sm80_to_sm89INS1_16FlashAttnFwdSm80INS1_25CollectiveMainloopFwdSm80ILi8ELi1ELb1EN4cute5tupleIJNS5_1CILi128EEES8_S8_EEELi128ENS_6half_tEfNS_4arch4Sm80ELb1ELb0ELb1ELb1ELb0ELb0ELb1ELb0EEENS1_21CollectiveEpilogueFwdIS9_NS6_IJNS7_ILi1EEESF_SF_EEESA_SC_Li256ELb1ELb1ELb0ELb0EEENS1_19SingleTileSchedulerILb1ELb0ELb1ELi128EEEEEEEEEvNT_6ParamsE:
[----:B------:R-:W-:Y:S01]  /*0000*/  LDC R1, c[0x0][0x37c] ;  /* 0x0000df00ff017b82 */ /* 0x000fe20000000800 */
[----:B------:R-:W-:Y:S05]  /*0010*/  EXIT ;  /* 0x000000000000794d */ /* 0x000fea0003800000 */
.L_x_7:
        /* <DEDUP_REMOVED lines=14> */
.L_x_25:


//--------------------- .text._ZN7cutlass13device_kernelIN5flash19enable_sm80_to_sm89INS1_16FlashAttnFwdSm80INS1_25CollectiveMainloopFwdSm80ILi8ELi1ELb1EN4cute5tupleIJNS5_1CILi128EEES8_S8_EEELi128ENS_6half_tEfNS_4arch4Sm80ELb1ELb0ELb1ELb1ELb0ELb1ELb1ELb0EEENS1_21CollectiveEpilogueFwdIS9_NS6_IJNS7_ILi1EEESF_SF_EEESA_SC_Li256ELb1ELb1ELb0ELb0EEENS1_19SingleTileSchedulerILb1ELb0ELb1ELi128EEEEEEEEEvNT_6ParamsE --------------------------
	.section	.text._ZN7cutlass13device_kernelIN5flash19enable_sm80_to_sm89INS1_16FlashAttnFwdSm80INS1_25CollectiveMainloopFwdSm80ILi8ELi1ELb1EN4cute5tupleIJNS5_1CILi128EEES8_S8_EEELi128ENS_6half_tEfNS_4arch4Sm80ELb1ELb0ELb1ELb1ELb0ELb1ELb1ELb0EEENS1_21CollectiveEpilogueFwdIS9_NS6_IJNS7_ILi1EEESF_SF_EEESA_SC_Li256ELb1ELb1ELb0ELb0EEENS1_19SingleTileSchedulerILb1ELb0ELb1ELi128EEEEEEEEEvNT_6ParamsE,"ax",@progbits
	.align	128
.text._ZN7cutlass13device_kernelIN5flash19enable_sm80_to_sm89INS1_16FlashAttnFwdSm80INS1_25CollectiveMainloopFwdSm80ILi8ELi1ELb1EN4cute5tupleIJNS5_1CILi128EEES8_S8_EEELi128ENS_6half_tEfNS_4arch4Sm80ELb1ELb0ELb1ELb1ELb0ELb1ELb1ELb0EEENS1_21CollectiveEpilogueFwdIS9_NS6_IJNS7_ILi1EEESF_SF_EEESA_SC_Li256ELb1ELb1ELb0ELb0EEENS1_19SingleTileSchedulerILb1ELb0ELb1ELi128EEEEEEEEEvNT_6ParamsE:
        .type           _ZN7cutlass13device_kernelIN5flash19enable_sm80_to_sm89INS1_16FlashAttnFwdSm80INS1_25CollectiveMainloopFwdSm80ILi8ELi1ELb1EN4cute5tupleIJNS5_1CILi128EEES8_S8_EEELi128ENS_6half_tEfNS_4arch4Sm80ELb1ELb0ELb1ELb1ELb0ELb1ELb1ELb0EEENS1_21CollectiveEpilogueFwdIS9_NS6_IJNS7_ILi1EEESF_SF_EEESA_SC_Li256ELb1ELb1ELb0ELb0EEENS1_19SingleTileSchedulerILb1ELb0ELb1ELi128EEEEEEEEEvNT_6ParamsE,@function
        .size           _ZN7cutlass13device_kernelIN5flash19enable_sm80_to_sm89INS1_16FlashAttnFwdSm80INS1_25CollectiveMainloopFwdSm80ILi8ELi1ELb1EN4cute5tupleIJNS5_1CILi128EEES8_S8_EEELi128ENS_6half_tEfNS_4arch4Sm80ELb1ELb0ELb1ELb1ELb0ELb1ELb1ELb0EEENS1_21CollectiveEpilogueFwdIS9_NS6_IJNS7_ILi1EEESF_SF_EEESA_SC_Li256ELb1ELb1ELb0ELb0EEENS1_19SingleTileSchedulerILb1ELb0ELb1ELi128EEEEEEEEEvNT_6ParamsE,(.L_x_26 - _ZN7cutlass13device_kernelIN5flash19enable_sm80_to_sm89INS1_16FlashAttnFwdSm80INS1_25CollectiveMainloopFwdSm80ILi8ELi1ELb1EN4cute5tupleIJNS5_1CILi128EEES8_S8_EEELi128ENS_6half_tEfNS_4arch4Sm80ELb1ELb0ELb1ELb1ELb0ELb1ELb1ELb0EEENS1_21CollectiveEpilogueFwdIS9_NS6_IJNS7_ILi1EEESF_SF_EEESA_SC_Li256ELb1ELb1ELb0ELb0EEENS1_19SingleTileSchedulerILb1ELb0ELb1ELi128EEEEEEEEEvNT_6ParamsE)
        .other          _ZN7cutlass13device_kernelIN5flash19enable_sm80_to_sm89INS1_16FlashAttnFwdSm80INS1_25CollectiveMainloopFwdSm80ILi8ELi1ELb1EN4cute5tupleIJNS5_1CILi128EEES8_S8_EEELi128ENS_6half_tEfNS_4arch4Sm80ELb1ELb0ELb1ELb1ELb0ELb1ELb1ELb0EEENS1_21CollectiveEpilogueFwdIS9_NS6_IJNS7_ILi1EEESF_SF_EEESA_SC_Li256ELb1ELb1ELb0ELb0EEENS1_19SingleTileSchedulerILb1ELb0ELb1ELi128EEEEEEEEEvNT_6ParamsE,@"STO_CUDA_ENTRY STV_DEFAULT"
_ZN7cutlass13device_kernelIN5flash19enable_sm80_to_sm89INS1_16FlashAttnFwdSm80INS1_25CollectiveMainloopFwdSm80ILi8ELi1ELb1EN4cute5tupleIJNS5_1CILi128EEES8_S8_EEELi128ENS_6half_tEfNS_4arch4Sm80ELb1ELb0ELb1ELb1ELb0ELb1ELb1ELb0EEENS1_21CollectiveEpilogueFwdIS9_NS6_IJNS7_ILi1EEESF_SF_EEESA_SC_Li256ELb1ELb1ELb0ELb0EEENS1_19SingleTileSchedulerILb1ELb0ELb1ELi128EEEEEEEEEvNT_6ParamsE:
[----:B------:R-:W-:Y:S01]  /*0000*/  LDC R1, c[0x0][0x37c] ;  /* 0x0000df00ff017b82 */ /* 0x000fe20000000800 */
[----:B------:R-:W-:Y:S05]  /*0010*/  EXIT ;  /* 0x000000000000794d */ /* 0x000fea0003800000 */
.L_x_8:
        /* <DEDUP_REMOVED lines=14> */
.L_x_26:


//--------------------- .text._ZN7cutlass13device_kernelIN5flash19enable_sm80_to_sm89INS1_16FlashAttnFwdSm80INS1_25CollectiveMainloopFwdSm80ILi4ELi1ELb0EN4cute5tupleIJNS5_1CILi128EEENS7_ILi64EEES8_EEELi128ENS_6half_tEfNS_4arch4Sm80ELb0ELb0ELb1ELb0ELb0ELb0ELb1ELb0EEENS1_21CollectiveEpilogueFwdINS6_IJS8_S8_S9_EEENS6_IJNS7_ILi1EEESH_SH_EEESB_SD_Li128ELb0ELb1ELb0ELb0EEENS1_19SingleTileSchedulerILb0ELb0ELb1ELi128EEEEEEEEEvNT_6ParamsE --------------------------
	.section	.text._ZN7cutlass13device_kernelIN5flash19enable_sm80_to_sm89INS1_16FlashAttnFwdSm80INS1_25CollectiveMainloopFwdSm80ILi4ELi1ELb0EN4cute5tupleIJNS5_1CILi128EEENS7_ILi64EEES8_EEELi128ENS_6half_tEfNS_4arch4Sm80ELb0ELb0ELb1ELb0ELb0ELb0ELb1ELb0EEENS1_21CollectiveEpilogueFwdINS6_IJS8_S8_S9_EEENS6_IJNS7_ILi1EEESH_SH_EEESB_SD_Li128ELb0ELb1ELb0ELb0EEENS1_19SingleTileSchedulerILb0ELb0ELb1ELi128EEEEEEEEEvNT_6ParamsE,"ax",@progbits
	.align	128
.text._ZN7cutlass13device_kernelIN5flash19enable_sm80_to_sm89INS1_16FlashAttnFwdSm80INS1_25CollectiveMainloopFwdSm80ILi4ELi1ELb0EN4cute5tupleIJNS5_1CILi128EEENS7_ILi64EEES8_EEELi128ENS_6half_tEfNS_4arch4Sm80ELb0ELb0ELb1ELb0ELb0ELb0ELb1ELb0EEENS1_21CollectiveEpilogueFwdINS6_IJS8_S8_S9_EEENS6_IJNS7_ILi1EEESH_SH_EEESB_SD_Li128ELb0ELb1ELb0ELb0EEENS1_19SingleTileSchedulerILb0ELb0ELb1ELi128EEEEEEEEEvNT_6ParamsE:
        .type           _ZN7cutlass13device_kernelIN5flash19enable_sm80_to_sm89INS1_16FlashAttnFwdSm80INS1_25CollectiveMainloopFwdSm80ILi4ELi1ELb0EN4cute5tupleIJNS5_1CILi128EEENS7_ILi64EEES8_EEELi128ENS_6half_tEfNS_4arch4Sm80ELb0ELb0ELb1ELb0ELb0ELb0ELb1ELb0EEENS1_21CollectiveEpilogueFwdINS6_IJS8_S8_S9_EEENS6_IJNS7_ILi1EEESH_SH_EEESB_SD_Li128ELb0ELb1ELb0ELb0EEENS1_19SingleTileSchedulerILb0ELb0ELb1ELi128EEEEEEEEEvNT_6ParamsE,@function
        .size           _ZN7cutlass13device_kernelIN5flash19enable_sm80_to_sm89INS1_16FlashAttnFwdSm80INS1_25CollectiveMainloopFwdSm80ILi4ELi1ELb0EN4cute5tupleIJNS5_1CILi128EEENS7_ILi64EEES8_EEELi128ENS_6half_tEfNS_4arch4Sm80ELb0ELb0ELb1ELb0ELb0ELb0ELb1ELb0EEENS1_21CollectiveEpilogueFwdINS6_IJS8_S8_S9_EEENS6_IJNS7_ILi1EEESH_SH_EEESB_SD_Li128ELb0ELb1ELb0ELb0EEENS1_19SingleTileSchedulerILb0ELb0ELb1ELi128EEEEEEEEEvNT_6ParamsE,(.L_x_27 - _ZN7cutlass13device_kernelIN5flash19enable_sm80_to_sm89INS1_16FlashAttnFwdSm80INS1_25CollectiveMainloopFwdSm80ILi4ELi1ELb0EN4cute5tupleIJNS5_1CILi128EEENS7_ILi64EEES8_EEELi128ENS_6half_tEfNS_4arch4Sm80ELb0ELb0ELb1ELb0ELb0ELb0ELb1ELb0EEENS1_21CollectiveEpilogueFwdINS6_IJS8_S8_S9_EEENS6_IJNS7_ILi1EEESH_SH_EEESB_SD_Li128ELb0ELb1ELb0ELb0EEENS1_19SingleTileSchedulerILb0ELb0ELb1ELi128EEEEEEEEEvNT_6ParamsE)
        .other          _ZN7cutlass13device_kernelIN5flash19enable_sm80_to_sm89INS1_16FlashAttnFwdSm80INS1_25CollectiveMainloopFwdSm80ILi4ELi1ELb0EN4cute5tupleIJNS5_1CILi128EEENS7_ILi64EEES8_EEELi128ENS_6half_tEfNS_4arch4Sm80ELb0ELb0ELb1ELb0ELb0ELb0ELb1ELb0EEENS1_21CollectiveEpilogueFwdINS6_IJS8_S8_S9_EEENS6_IJNS7_ILi1EEESH_SH_EEESB_SD_Li128ELb0ELb1ELb0ELb0EEENS1_19SingleTileSchedulerILb0ELb0ELb1ELi128EEEEEEEEEvNT_6ParamsE,@"STO_CUDA_ENTRY STV_DEFAULT"
_ZN7cutlass13device_kernelIN5flash19enable_sm80_to_sm89INS1_16FlashAttnFwdSm80INS1_25CollectiveMainloopFwdSm80ILi4ELi1ELb0EN4cute5tupleIJNS5_1CILi128EEENS7_ILi64EEES8_EEELi128ENS_6half_tEfNS_4arch4Sm80ELb0ELb0ELb1ELb0ELb0ELb0ELb1ELb0EEENS1_21CollectiveEpilogueFwdINS6_IJS8_S8_S9_EEENS6_IJNS7_ILi1EEESH_SH_EEESB_SD_Li128ELb0ELb1ELb0ELb0EEENS1_19SingleTileSchedulerILb0ELb0ELb1ELi128EEEEEEEEEvNT_6ParamsE:
[----:B------:R-:W-:Y:S01]  /*0000*/  LDC R1, c[0x0][0x37c] ;  /* 0x0000df00ff017b82 */ /* 0x000fe20000000800 */
[----:B------:R-:W-:Y:S05]  /*0010*/  EXIT ;  /* 0x000000000000794d */ /* 0x000fea0003800000 */
.L_x_9:
        /* <DEDUP_REMOVED lines=14> */
.L_x_27:


//--------------------- .text._ZN7cutlass13device_kernelIN5flash19enable_sm80_to_sm89INS1_16FlashAttnFwdSm80INS1_25CollectiveMainloopFwdSm80ILi4ELi1ELb0EN4cute5tupleIJNS5_1CILi128EEENS7_ILi64EEES8_EEELi128ENS_6half_tEfNS_4arch4Sm80ELb0ELb0ELb1ELb1ELb0ELb0ELb1ELb0EEENS1_21CollectiveEpilogueFwdINS6_IJS8_S8_S9_EEENS6_IJNS7_ILi1EEESH_SH_EEESB_SD_Li128ELb1ELb1ELb0ELb0EEENS1_19SingleTileSchedulerILb1ELb0ELb1ELi128EEEEEEEEEvNT_6ParamsE --------------------------
	.section	.text._ZN7cutlass13device_kernelIN5flash19enable_sm80_to_sm89INS1_16FlashAttnFwdSm80INS1_25CollectiveMainloopFwdSm80ILi4ELi1ELb0EN4cute5tupleIJNS5_1CILi128EEENS7_ILi64EEES8_EEELi128ENS_6half_tEfNS_4arch4Sm80ELb0ELb0ELb1ELb1ELb0ELb0ELb1ELb0EEENS1_21CollectiveEpilogueFwdINS6_IJS8_S8_S9_EEENS6_IJNS7_ILi1EEESH_SH_EEESB_SD_Li128ELb1ELb1ELb0ELb0EEENS1_19SingleTileSchedulerILb1ELb0ELb1ELi128EEEEEEEEEvNT_6ParamsE,"ax",@progbits
	.align	128
.text._ZN7cutlass13device_kernelIN5flash19enable_sm80_to_sm89INS1_16FlashAttnFwdSm80INS1_25CollectiveMainloopFwdSm80ILi4ELi1ELb0EN4cute5tupleIJNS5_1CILi128EEENS7_ILi64EEES8_EEELi128ENS_6half_tEfNS_4arch4Sm80ELb0ELb0ELb1ELb1ELb0ELb0ELb1ELb0EEENS1_21CollectiveEpilogueFwdINS6_IJS8_S8_S9_EEENS6_IJNS7_ILi1EEESH_SH_EEESB_SD_Li128ELb1ELb1ELb0ELb0EEENS1_19SingleTileSchedulerILb1ELb0ELb1ELi128EEEEEEEEEvNT_6ParamsE:
        .type           _ZN7cutlass13device_kernelIN5flash19enable_sm80_to_sm89INS1_16FlashAttnFwdSm80INS1_25CollectiveMainloopFwdSm80ILi4ELi1ELb0EN4cute5tupleIJNS5_1CILi128EEENS7_ILi64EEES8_EEELi128ENS_6half_tEfNS_4arch4Sm80ELb0ELb0ELb1ELb1ELb0ELb0ELb1ELb0EEENS1_21CollectiveEpilogueFwdINS6_IJS8_S8_S9_EEENS6_IJNS7_ILi1EEESH_SH_EEESB_SD_Li128ELb1ELb1ELb0ELb0EEENS1_19SingleTileSchedulerILb1ELb0ELb1ELi128EEEEEEEEEvNT_6ParamsE,@function
        .size           _ZN7cutlass13device_kernelIN5flash19enable_sm80_to_sm89INS1_16FlashAttnFwdSm80INS1_25CollectiveMainloopFwdSm80ILi4ELi1ELb0EN4cute5tupleIJNS5_1CILi128EEENS7_ILi64EEES8_EEELi128ENS_6half_tEfNS_4arch4Sm80ELb0ELb0ELb1ELb1ELb0ELb0ELb1ELb0EEENS1_21CollectiveEpilogueFwdINS6_IJS8_S8_S9_EEENS6_IJNS7_ILi1EEESH_SH_EEESB_SD_Li128ELb1ELb1ELb0ELb0EEENS1_19SingleTileSchedulerILb1ELb0ELb1ELi128EEEEEEEEEvNT_6ParamsE,(.L_x_28 - _ZN7cutlass13device_kernelIN5flash19enable_sm80_to_sm89INS1_16FlashAttnFwdSm80INS1_25CollectiveMainloopFwdSm80ILi4ELi1ELb0EN4cute5tupleIJNS5_1CILi128EEENS7_ILi64EEES8_EEELi128ENS_6half_tEfNS_4arch4Sm80ELb0ELb0ELb1ELb1ELb0ELb0ELb1ELb0EEENS1_21CollectiveEpilogueFwdINS6_IJS8_S8_S9_EEENS6_IJNS7_ILi1EEESH_SH_EEESB_SD_Li128ELb1ELb1ELb0ELb0EEENS1_19SingleTileSchedulerILb1ELb0ELb1ELi128EEEEEEEEEvNT_6ParamsE)
        .other          _ZN7cutlass13device_kernelIN5flash19enable_sm80_to_sm89INS1_16FlashAttnFwdSm80INS1_25CollectiveMainloopFwdSm80ILi4ELi1ELb0EN4cute5tupleIJNS5_1CILi128EEENS7_ILi64EEES8_EEELi128ENS_6half_tEfNS_4arch4Sm80ELb0ELb0ELb1ELb1ELb0ELb0ELb1ELb0EEENS1_21CollectiveEpilogueFwdINS6_IJS8_S8_S9_EEENS6_IJNS7_ILi1EEESH_SH_EEESB_SD_Li128ELb1ELb1ELb0ELb0EEENS1_19SingleTileSchedulerILb1ELb0ELb1ELi128EEEEEEEEEvNT_6ParamsE,@"STO_CUDA_ENTRY STV_DEFAULT"
_ZN7cutlass13device_kernelIN5flash19enable_sm80_to_sm89INS1_16FlashAttnFwdSm80INS1_25CollectiveMainloopFwdSm80ILi4ELi1ELb0EN4cute5tupleIJNS5_1CILi128EEENS7_ILi64EEES8_EEELi128ENS_6half_tEfNS_4arch4Sm80ELb0ELb0ELb1ELb1ELb0ELb0ELb1ELb0EEENS1_21CollectiveEpilogueFwdINS6_IJS8_S8_S9_EEENS6_IJNS7_ILi1EEESH_SH_EEESB_SD_Li128ELb1ELb1ELb0ELb0EEENS1_19SingleTileSchedulerILb1ELb0ELb1ELi128EEEEEEEEEvNT_6ParamsE:
[----:B------:R-:W-:Y:S01]  /*0000*/  LDC R1, c[0x0][0x37c] ;  /* 0x0000df00ff017b82 */ /* 0x000fe20000000800 */
[----:B------:R-:W-:Y:S05]  /*0010*/  EXIT ;  /* 0x000000000000794d */ /* 0x000fea0003800000 */
.L_x_10:
        /* <DEDUP_REMOVED lines=14> */
.L_x_28:


//--------------------- .text._ZN7cutlass13device_kernelIN5flash19enable_sm80_to_sm89INS1_16FlashAttnFwdSm80INS1_25CollectiveMainloopFwdSm80ILi4ELi1ELb0EN4cute5tupleIJNS5_1CILi128EEENS7_ILi64EEES8_EEELi128ENS_6half_tEfNS_4arch4Sm80ELb0ELb0ELb1ELb1ELb0ELb1ELb1ELb0EEENS1_21CollectiveEpilogueFwdINS6_IJS8_S8_S9_EEENS6_IJNS7_ILi1EEESH_SH_EEESB_SD_Li128ELb1ELb1ELb0ELb0EEENS1_19SingleTileSchedulerILb1ELb0ELb1ELi128EEEEEEEEEvNT_6ParamsE --------------------------
	.section	.text._ZN7cutlass13device_kernelIN5flash19enable_sm80_to_sm89INS1_16FlashAttnFwdSm80INS1_25CollectiveMainloopFwdSm80ILi4ELi1ELb0EN4cute5tupleIJNS5_1CILi128EEENS7_ILi64EEES8_EEELi128ENS_6half_tEfNS_4arch4Sm80ELb0ELb0ELb1ELb1ELb0ELb1ELb1ELb0EEENS1_21CollectiveEpilogueFwdINS6_IJS8_S8_S9_EEENS6_IJNS7_ILi1EEESH_SH_EEESB_SD_Li128ELb1ELb1ELb0ELb0EEENS1_19SingleTileSchedulerILb1ELb0ELb1ELi128EEEEEEEEEvNT_6ParamsE,"ax",@progbits
	.align	128
.text._ZN7cutlass13device_kernelIN5flash19enable_sm80_to_sm89INS1_16FlashAttnFwdSm80INS1_25CollectiveMainloopFwdSm80ILi4ELi1ELb0EN4cute5tupleIJNS5_1CILi128EEENS7_ILi64EEES8_EEELi128ENS_6half_tEfNS_4arch4Sm80ELb0ELb0ELb1ELb1ELb0ELb1ELb1ELb0EEENS1_21CollectiveEpilogueFwdINS6_IJS8_S8_S9_EEENS6_IJNS7_ILi1EEESH_SH_EEESB_SD_Li128ELb1ELb1ELb0ELb0EEENS1_19SingleTileSchedulerILb1ELb0ELb1ELi128EEEEEEEEEvNT_6ParamsE:
        .type           _ZN7cutlass13device_kernelIN5flash19enable_sm80_to_sm89INS1_16FlashAttnFwdSm80INS1_25CollectiveMainloopFwdSm80ILi4ELi1ELb0EN4cute5tupleIJNS5_1CILi128EEENS7_ILi64EEES8_EEELi128ENS_6half_tEfNS_4arch4Sm80ELb0ELb0ELb1ELb1ELb0ELb1ELb1ELb0EEENS1_21CollectiveEpilogueFwdINS6_IJS8_S8_S9_EEENS6_IJNS7_ILi1EEESH_SH_EEESB_SD_Li128ELb1ELb1ELb0ELb0EEENS1_19SingleTileSchedulerILb1ELb0ELb1ELi128EEEEEEEEEvNT_6ParamsE,@function
        .size           _ZN7cutlass13device_kernelIN5flash19enable_sm80_to_sm89INS1_16FlashAttnFwdSm80INS1_25CollectiveMainloopFwdSm80ILi4ELi1ELb0EN4cute5tupleIJNS5_1CILi128EEENS7_ILi64EEES8_EEELi128ENS_6half_tEfNS_4arch4Sm80ELb0ELb0ELb1ELb1ELb0ELb1ELb1ELb0EEENS1_21CollectiveEpilogueFwdINS6_IJS8_S8_S9_EEENS6_IJNS7_ILi1EEESH_SH_EEESB_SD_Li128ELb1ELb1ELb0ELb0EEENS1_19SingleTileSchedulerILb1ELb0ELb1ELi128EEEEEEEEEvNT_6ParamsE,(.L_x_29 - _ZN7cutlass13device_kernelIN5flash19enable_sm80_to_sm89INS1_16FlashAttnFwdSm80INS1_25CollectiveMainloopFwdSm80ILi4ELi1ELb0EN4cute5tupleIJNS5_1CILi128EEENS7_ILi64EEES8_EEELi128ENS_6half_tEfNS_4arch4Sm80ELb0ELb0ELb1ELb1ELb0ELb1ELb1ELb0EEENS1_21CollectiveEpilogueFwdINS6_IJS8_S8_S9_EEENS6_IJNS7_ILi1EEESH_SH_EEESB_SD_Li128ELb1ELb1ELb0ELb0EEENS1_19SingleTileSchedulerILb1ELb0ELb1ELi128EEEEEEEEEvNT_6ParamsE)
        .other          _ZN7cutlass13device_kernelIN5flash19enable_sm80_to_sm89INS1_16FlashAttnFwdSm80INS1_25CollectiveMainloopFwdSm80ILi4ELi1ELb0EN4cute5tupleIJNS5_1CILi128EEENS7_ILi64EEES8_EEELi128ENS_6half_tEfNS_4arch4Sm80ELb0ELb0ELb1ELb1ELb0ELb1ELb1ELb0EEENS1_21CollectiveEpilogueFwdINS6_IJS8_S8_S9_EEENS6_IJNS7_ILi1EEESH_SH_EEESB_SD_Li128ELb1ELb1ELb0ELb0EEENS1_19SingleTileSchedulerILb1ELb0ELb1ELi128EEEEEEEEEvNT_6ParamsE,@"STO_CUDA_ENTRY STV_DEFAULT"
_ZN7cutlass13device_kernelIN5flash19enable_sm80_to_sm89INS1_16FlashAttnFwdSm80INS1_25CollectiveMainloopFwdSm80ILi4ELi1ELb0EN4cute5tupleIJNS5_1CILi128EEENS7_ILi64EEES8_EEELi128ENS_6half_tEfNS_4arch4Sm80ELb0ELb0ELb1ELb1ELb0ELb1ELb1ELb0EEENS1_21CollectiveEpilogueFwdINS6_IJS8_S8_S9_EEENS6_IJNS7_ILi1EEESH_SH_EEESB_SD_Li128ELb1ELb1ELb0ELb0EEENS1_19SingleTileSchedulerILb1ELb0ELb1ELi128EEEEEEEEEvNT_6ParamsE:
[----:B------:R-:W-:Y:S01]  /*0000*/  LDC R1, c[0x0][0x37c] ;  /* 0x0000df00ff017b82 */ /* 0x000fe20000000800 */
[----:B------:R-:W-:Y:S05]  /*0010*/  EXIT ;  /* 0x000000000000794d */ /* 0x000fea0003800000 */
.L_x_11:
        /* <DEDUP_REMOVED lines=14> */
.L_x_29:


//--------------------- .text._ZN7cutlass13device_kernelIN5flash19enable_sm80_to_sm89INS1_16FlashAttnFwdSm80INS1_25CollectiveMainloopFwdSm80ILi4ELi1ELb0EN4cute5tupleIJNS5_1CILi128EEENS7_ILi48EEES8_EEELi128ENS_6half_tEfNS_4arch4Sm80ELb0ELb1ELb1ELb0ELb0ELb0ELb1ELb0EEENS1_21CollectiveEpilogueFwdINS6_IJS8_S8_S9_EEENS6_IJNS7_ILi1EEESH_SH_EEESB_SD_Li128ELb0ELb1ELb0ELb0EEENS1_19SingleTileSchedulerILb0ELb0ELb1ELi128EEEEEEEEEvNT_6ParamsE --------------------------
	.section	.text._ZN7cutlass13device_kernelIN5flash19enable_sm80_to_sm89INS1_16FlashAttnFwdSm80INS1_25CollectiveMainloopFwdSm80ILi4ELi1ELb0EN4cute5tupleIJNS5_1CILi128EEENS7_ILi48EEES8_EEELi128ENS_6half_tEfNS_4arch4Sm80ELb0ELb1ELb1ELb0ELb0ELb0ELb1ELb0EEENS1_21CollectiveEpilogueFwdINS6_IJS8_S8_S9_EEENS6_IJNS7_ILi1EEESH_SH_EEESB_SD_Li128ELb0ELb1ELb0ELb0EEENS1_19SingleTileSchedulerILb0ELb0ELb1ELi128EEEEEEEEEvNT_6ParamsE,"ax",@progbits
	.align	128
.text._ZN7cutlass13device_kernelIN5flash19enable_sm80_to_sm89INS1_16FlashAttnFwdSm80INS1_25CollectiveMainloopFwdSm80ILi4ELi1ELb0EN4cute5tupleIJNS5_1CILi128EEENS7_ILi48EEES8_EEELi128ENS_6half_tEfNS_4arch4Sm80ELb0ELb1ELb1ELb0ELb0ELb0ELb1ELb0EEENS1_21CollectiveEpilogueFwdINS6_IJS8_S8_S9_EEENS6_IJNS7_ILi1EEESH_SH_EEESB_SD_Li128ELb0ELb1ELb0ELb0EEENS1_19SingleTileSchedulerILb0ELb0ELb1ELi128EEEEEEEEEvNT_6ParamsE:
        .type           _ZN7cutlass13device_kernelIN5flash19enable_sm80_to_sm89INS1_16FlashAttnFwdSm80INS1_25CollectiveMainloopFwdSm80ILi4ELi1ELb0EN4cute5tupleIJNS5_1CILi128EEENS7_ILi48EEES8_EEELi128ENS_6half_tEfNS_4arch4Sm80ELb0ELb1ELb1ELb0ELb0ELb0ELb1ELb0EEENS1_21CollectiveEpilogueFwdINS6_IJS8_S8_S9_EEENS6_IJNS7_ILi1EEESH_SH_EEESB_SD_Li128ELb0ELb1ELb0ELb0EEENS1_19SingleTileSchedulerILb0ELb0ELb1ELi128EEEEEEEEEvNT_6ParamsE,@function
        .size           _ZN7cutlass13device_kernelIN5flash19enable_sm80_to_sm89INS1_16FlashAttnFwdSm80INS1_25CollectiveMainloopFwdSm80ILi4ELi1ELb0EN4cute5tupleIJNS5_1CILi128EEENS7_ILi48EEES8_EEELi128ENS_6half_tEfNS_4arch4Sm80ELb0ELb1ELb1ELb0ELb0ELb0ELb1ELb0EEENS1_21CollectiveEpilogueFwdINS6_IJS8_S8_S9_EEENS6_IJNS7_ILi1EEESH_SH_EEESB_SD_Li128ELb0ELb1ELb0ELb0EEENS1_19SingleTileSchedulerILb0ELb0ELb1ELi128EEEEEEEEEvNT_6ParamsE,(.L_x_30 - _ZN7cutlass13device_kernelIN5flash19enable_sm80_to_sm89INS1_16FlashAttnFwdSm80INS1_25CollectiveMainloopFwdSm80ILi4ELi1ELb0EN4cute5tupleIJNS5_1CILi128EEENS7_ILi48EEES8_EEELi128ENS_6half_tEfNS_4arch4Sm80ELb0ELb1ELb1ELb0ELb0ELb0ELb1ELb0EEENS1_21CollectiveEpilogueFwdINS6_IJS8_S8_S9_EEENS6_IJNS7_ILi1EEESH_SH_EEESB_SD_Li128ELb0ELb1ELb0ELb0EEENS1_19SingleTileSchedulerILb0ELb0ELb1ELi128EEEEEEEEEvNT_6ParamsE)
        .other          _ZN7cutlass13device_kernelIN5flash19enable_sm80_to_sm89INS1_16FlashAttnFwdSm80INS1_25CollectiveMainloopFwdSm80ILi4ELi1ELb0EN4cute5tupleIJNS5_1CILi128EEENS7_ILi48EEES8_EEELi128ENS_6half_tEfNS_4arch4Sm80ELb0ELb1ELb1ELb0ELb0ELb0ELb1ELb0EEENS1_21CollectiveEpilogueFwdINS6_IJS8_S8_S9_EEENS6_IJNS7_ILi1EEESH_SH_EEESB_SD_Li128ELb0ELb1ELb0ELb0EEENS1_19SingleTileSchedulerILb0ELb0ELb1ELi128EEEEEEEEEvNT_6ParamsE,@"STO_CUDA_ENTRY STV_DEFAULT"
_ZN7cutlass13device_kernelIN5flash19enable_sm80_to_sm89INS1_16FlashAttnFwdSm80INS1_25CollectiveMainloopFwdSm80ILi4ELi1ELb0EN4cute5tupleIJNS5_1CILi128EEENS7_ILi48EEES8_EEELi128ENS_6half_tEfNS_4arch4Sm80ELb0ELb1ELb1ELb0ELb0ELb0ELb1ELb0EEENS1_21CollectiveEpilogueFwdINS6_IJS8_S8_S9_EEENS6_IJNS7_ILi1EEESH_SH_EEESB_SD_Li128ELb0ELb1ELb0ELb0EEENS1_19SingleTileSchedulerILb0ELb0ELb1ELi128EEEEEEEEEvNT_6ParamsE:
[----:B------:R-:W-:Y:S01]  /*0000*/  LDC R1, c[0x0][0x37c] ;  /* 0x0000df00ff017b82 */ /* 0x000fe20000000800 */
[----:B------:R-:W-:Y:S05]  /*0010*/  EXIT ;  /* 0x000000000000794d */ /* 0x000fea0003800000 */
.L_x_12:
        /* <DEDUP_REMOVED lines=14> */
.L_x_30:


//--------------------- .text._ZN7cutlass13device_kernelIN5flash19enable_sm80_to_sm89INS1_16FlashAttnFwdSm80INS1_25CollectiveMainloopFwdSm80ILi4ELi1ELb0EN4cute5tupleIJNS5_1CILi128EEENS7_ILi48EEES8_EEELi128ENS_6half_tEfNS_4arch4Sm80ELb0ELb1ELb1ELb1ELb0ELb0ELb1ELb0EEENS1_21CollectiveEpilogueFwdINS6_IJS8_S8_S9_EEENS6_IJNS7_ILi1EEESH_SH_EEESB_SD_Li128ELb1ELb1ELb0ELb0EEENS1_19SingleTileSchedulerILb1ELb0ELb1ELi128EEEEEEEEEvNT_6ParamsE --------------------------
	.section	.text._ZN7cutlass13device_kernelIN5flash19enable_sm80_to_sm89INS1_16FlashAttnFwdSm80INS1_25CollectiveMainloopFwdSm80ILi4ELi1ELb0EN4cute5tupleIJNS5_1CILi128EEENS7_ILi48EEES8_EEELi128ENS_6half_tEfNS_4arch4Sm80ELb0ELb1ELb1ELb1ELb0ELb0ELb1ELb0EEENS1_21CollectiveEpilogueFwdINS6_IJS8_S8_S9_EEENS6_IJNS7_ILi1EEESH_SH_EEESB_SD_Li128ELb1ELb1ELb0ELb0EEENS1_19SingleTileSchedulerILb1ELb0ELb1ELi128EEEEEEEEEvNT_6ParamsE,"ax",@progbits
	.align	128
.text._ZN7cutlass13device_kernelIN5flash19enable_sm80_to_sm89INS1_16FlashAttnFwdSm80INS1_25CollectiveMainloopFwdSm80ILi4ELi1ELb0EN4cute5tupleIJNS5_1CILi128EEENS7_ILi48EEES8_EEELi128ENS_6half_tEfNS_4arch4Sm80ELb0ELb1ELb1ELb1ELb0ELb0ELb1ELb0EEENS1_21CollectiveEpilogueFwdINS6_IJS8_S8_S9_EEENS6_IJNS7_ILi1EEESH_SH_EEESB_SD_Li128ELb1ELb1ELb0ELb0EEENS1_19SingleTileSchedulerILb1ELb0ELb1ELi128EEEEEEEEEvNT_6ParamsE:
        .type           _ZN7cutlass13device_kernelIN5flash19enable_sm80_to_sm89INS1_16FlashAttnFwdSm80INS1_25CollectiveMainloopFwdSm80ILi4ELi1ELb0EN4cute5tupleIJNS5_1CILi128EEENS7_ILi48EEES8_EEELi128ENS_6half_tEfNS_4arch4Sm80ELb0ELb1ELb1ELb1ELb0ELb0ELb1ELb0EEENS1_21CollectiveEpilogueFwdINS6_IJS8_S8_S9_EEENS6_IJNS7_ILi1EEESH_SH_EEESB_SD_Li128ELb1ELb1ELb0ELb0EEENS1_19SingleTileSchedulerILb1ELb0ELb1ELi128EEEEEEEEEvNT_6ParamsE,@function
        .size           _ZN7cutlass13device_kernelIN5flash19enable_sm80_to_sm89INS1_16FlashAttnFwdSm80INS1_25CollectiveMainloopFwdSm80ILi4ELi1ELb0EN4cute5tupleIJNS5_1CILi128EEENS7_ILi48EEES8_EEELi128ENS_6half_tEfNS_4arch4Sm80ELb0ELb1ELb1ELb1ELb0ELb0ELb1ELb0EEENS1_21CollectiveEpilogueFwdINS6_IJS8_S8_S9_EEENS6_IJNS7_ILi1EEESH_SH_EEESB_SD_Li128ELb1ELb1ELb0ELb0EEENS1_19SingleTileSchedulerILb1ELb0ELb1ELi128EEEEEEEEEvNT_6ParamsE,(.L_x_31 - _ZN7cutlass13device_kernelIN5flash19enable_sm80_to_sm89INS1_16FlashAttnFwdSm80INS1_25CollectiveMainloopFwdSm80ILi4ELi1ELb0EN4cute5tupleIJNS5_1CILi128EEENS7_ILi48EEES8_EEELi128ENS_6half_tEfNS_4arch4Sm80ELb0ELb1ELb1ELb1ELb0ELb0ELb1ELb0EEENS1_21CollectiveEpilogueFwdINS6_IJS8_S8_S9_EEENS6_IJNS7_ILi1EEESH_SH_EEESB_SD_Li128ELb1ELb1ELb0ELb0EEENS1_19SingleTileSchedulerILb1ELb0ELb1ELi128EEEEEEEEEvNT_6ParamsE)
        .other          _ZN7cutlass13device_kernelIN5flash19enable_sm80_to_sm89INS1_16FlashAttnFwdSm80INS1_25CollectiveMainloopFwdSm80ILi4ELi1ELb0EN4cute5tupleIJNS5_1CILi128EEENS7_ILi48EEES8_EEELi128ENS_6half_tEfNS_4arch4Sm80ELb0ELb1ELb1ELb1ELb0ELb0ELb1ELb0EEENS1_21CollectiveEpilogueFwdINS6_IJS8_S8_S9_EEENS6_IJNS7_ILi1EEESH_SH_EEESB_SD_Li128ELb1ELb1ELb0ELb0EEENS1_19SingleTileSchedulerILb1ELb0ELb1ELi128EEEEEEEEEvNT_6ParamsE,@"STO_CUDA_ENTRY STV_DEFAULT"
_ZN7cutlass13device_kernelIN5flash19enable_sm80_to_sm89INS1_16FlashAttnFwdSm80INS1_25CollectiveMainloopFwdSm80ILi4ELi1ELb0EN4cute5tupleIJNS5_1CILi128EEENS7_ILi48EEES8_EEELi128ENS_6half_tEfNS_4arch4Sm80ELb0ELb1ELb1ELb1ELb0ELb0ELb1ELb0EEENS1_21CollectiveEpilogueFwdINS6_IJS8_S8_S9_EEENS6_IJNS7_ILi1EEESH_SH_EEESB_SD_Li128ELb1ELb1ELb0ELb0EEENS1_19SingleTileSchedulerILb1ELb0ELb1ELi128EEEEEEEEEvNT_6ParamsE:
[----:B------:R-:W-:Y:S01]  /*0000*/  LDC R1, c[0x0][0x37c] ;  /* 0x0000df00ff017b82 */ /* 0x000fe20000000800 */
[----:B------:R-:W-:Y:S05]  /*0010*/  EXIT ;  /* 0x000000000000794d */ /* 0x000fea0003800000 */
.L_x_13:
        /* <DEDUP_REMOVED lines=14> */
.L_x_31:


//--------------------- .text._ZN7cutlass13device_kernelIN5flash19enable_sm80_to_sm89INS1_16FlashAttnFwdSm80INS1_25CollectiveMainloopFwdSm80ILi4ELi1ELb0EN4cute5tupleIJNS5_1CILi128EEENS7_ILi48EEES8_EEELi128ENS_6half_tEfNS_4arch4Sm80ELb0ELb1ELb1ELb1ELb0ELb1ELb1ELb0EEENS1_21CollectiveEpilogueFwdINS6_IJS8_S8_S9_EEENS6_IJNS7_ILi1EEESH_SH_EEESB_SD_Li128ELb1ELb1ELb0ELb0EEENS1_19SingleTileSchedulerILb1ELb0ELb1ELi128EEEEEEEEEvNT_6ParamsE --------------------------
	.section	.text._ZN7cutlass13device_kernelIN5flash19enable_sm80_to_sm89INS1_16FlashAttnFwdSm80INS1_25CollectiveMainloopFwdSm80ILi4ELi1ELb0EN4cute5tupleIJNS5_1CILi128EEENS7_ILi48EEES8_EEELi128ENS_6half_tEfNS_4arch4Sm80ELb0ELb1ELb1ELb1ELb0ELb1ELb1ELb0EEENS1_21CollectiveEpilogueFwdINS6_IJS8_S8_S9_EEENS6_IJNS7_ILi1EEESH_SH_EEESB_SD_Li128ELb1ELb1ELb0ELb0EEENS1_19SingleTileSchedulerILb1ELb0ELb1ELi128EEEEEEEEEvNT_6ParamsE,"ax",@progbits
	.align	128
.text._ZN7cutlass13device_kernelIN5flash19enable_sm80_to_sm89INS1_16FlashAttnFwdSm80INS1_25CollectiveMainloopFwdSm80ILi4ELi1ELb0EN4cute5tupleIJNS5_1CILi128EEENS7_ILi48EEES8_EEELi128ENS_6half_tEfNS_4arch4Sm80ELb0ELb1ELb1ELb1ELb0ELb1ELb1ELb0EEENS1_21CollectiveEpilogueFwdINS6_IJS8_S8_S9_EEENS6_IJNS7_ILi1EEESH_SH_EEESB_SD_Li128ELb1ELb1ELb0ELb0EEENS1_19SingleTileSchedulerILb1ELb0ELb1ELi128EEEEEEEEEvNT_6ParamsE:
        .type           _ZN7cutlass13device_kernelIN5flash19enable_sm80_to_sm89INS1_16FlashAttnFwdSm80INS1_25CollectiveMainloopFwdSm80ILi4ELi1ELb0EN4cute5tupleIJNS5_1CILi128EEENS7_ILi48EEES8_EEELi128ENS_6half_tEfNS_4arch4Sm80ELb0ELb1ELb1ELb1ELb0ELb1ELb1ELb0EEENS1_21CollectiveEpilogueFwdINS6_IJS8_S8_S9_EEENS6_IJNS7_ILi1EEESH_SH_EEESB_SD_Li128ELb1ELb1ELb0ELb0EEENS1_19SingleTileSchedulerILb1ELb0ELb1ELi128EEEEEEEEEvNT_6ParamsE,@function
        .size           _ZN7cutlass13device_kernelIN5flash19enable_sm80_to_sm89INS1_16FlashAttnFwdSm80INS1_25CollectiveMainloopFwdSm80ILi4ELi1ELb0EN4cute5tupleIJNS5_1CILi128EEENS7_ILi48EEES8_EEELi128ENS_6half_tEfNS_4arch4Sm80ELb0ELb1ELb1ELb1ELb0ELb1ELb1ELb0EEENS1_21CollectiveEpilogueFwdINS6_IJS8_S8_S9_EEENS6_IJNS7_ILi1EEESH_SH_EEESB_SD_Li128ELb1ELb1ELb0ELb0EEENS1_19SingleTileSchedulerILb1ELb0ELb1ELi128EEEEEEEEEvNT_6ParamsE,(.L_x_32 - _ZN7cutlass13device_kernelIN5flash19enable_sm80_to_sm89INS1_16FlashAttnFwdSm80INS1_25CollectiveMainloopFwdSm80ILi4ELi1ELb0EN4cute5tupleIJNS5_1CILi128EEENS7_ILi48EEES8_EEELi128ENS_6half_tEfNS_4arch4Sm80ELb0ELb1ELb1ELb1ELb0ELb1ELb1ELb0EEENS1_21CollectiveEpilogueFwdINS6_IJS8_S8_S9_EEENS6_IJNS7_ILi1EEESH_SH_EEESB_SD_Li128ELb1ELb1ELb0ELb0EEENS1_19SingleTileSchedulerILb1ELb0ELb1ELi128EEEEEEEEEvNT_6ParamsE)
        .other          _ZN7cutlass13device_kernelIN5flash19enable_sm80_to_sm89INS1_16FlashAttnFwdSm80INS1_25CollectiveMainloopFwdSm80ILi4ELi1ELb0EN4cute5tupleIJNS5_1CILi128EEENS7_ILi48EEES8_EEELi128ENS_6half_tEfNS_4arch4Sm80ELb0ELb1ELb1ELb1ELb0ELb1ELb1ELb0EEENS1_21CollectiveEpilogueFwdINS6_IJS8_S8_S9_EEENS6_IJNS7_ILi1EEESH_SH_EEESB_SD_Li128ELb1ELb1ELb0ELb0EEENS1_19SingleTileSchedulerILb1ELb0ELb1ELi128EEEEEEEEEvNT_6ParamsE,@"STO_CUDA_ENTRY STV_DEFAULT"
_ZN7cutlass13device_kernelIN5flash19enable_sm80_to_sm89INS1_16FlashAttnFwdSm80INS1_25CollectiveMainloopFwdSm80ILi4ELi1ELb0EN4cute5tupleIJNS5_1CILi128EEENS7_ILi48EEES8_EEELi128ENS_6half_tEfNS_4arch4Sm80ELb0ELb1ELb1ELb1ELb0ELb1ELb1ELb0EEENS1_21CollectiveEpilogueFwdINS6_IJS8_S8_S9_EEENS6_IJNS7_ILi1EEESH_SH_EEESB_SD_Li128ELb1ELb1ELb0ELb0EEENS1_19SingleTileSchedulerILb1ELb0ELb1ELi128EEEEEEEEEvNT_6ParamsE:
[----:B------:R-:W-:Y:S01]  /*0000*/  LDC R1, c[0x0][0x37c] ;  /* 0x0000df00ff017b82 */ /* 0x000fe20000000800 */
[----:B------:R-:W-:Y:S05]  /*0010*/  EXIT ;  /* 0x000000000000794d */ /* 0x000fea0003800000 */
.L_x_14:
        /* <DEDUP_REMOVED lines=14> */
.L_x_32:


//--------------------- .text._ZN7cutlass13device_kernelIN5flash19enable_sm80_to_sm89INS1_16FlashAttnFwdSm80INS1_25CollectiveMainloopFwdSm80ILi4ELi1ELb0EN4cute5tupleIJNS5_1CILi128EEENS7_ILi64EEES8_EEELi128ENS_6half_tEfNS_4arch4Sm80ELb1ELb0ELb1ELb0ELb0ELb0ELb1ELb0EEENS1_21CollectiveEpilogueFwdINS6_IJS8_S8_S9_EEENS6_IJNS7_ILi1EEESH_SH_EEESB_SD_Li128ELb0ELb1ELb0ELb0EEENS1_30DynamicPersistentTileSchedulerILi128ELi128ELb0ELb1ELb0EEEEEEEEEvNT_6ParamsE --------------------------
	.section	.text._ZN7cutlass13device_kernelIN5flash19enable_sm80_to_sm89INS1_16FlashAttnFwdSm80INS1_25CollectiveMainloopFwdSm80ILi4ELi1ELb0EN4cute5tupleIJNS5_1CILi128EEENS7_ILi64EEES8_EEELi128ENS_6half_tEfNS_4arch4Sm80ELb1ELb0ELb1ELb0ELb0ELb0ELb1ELb0EEENS1_21CollectiveEpilogueFwdINS6_IJS8_S8_S9_EEENS6_IJNS7_ILi1EEESH_SH_EEESB_SD_Li128ELb0ELb1ELb0ELb0EEENS1_30DynamicPersistentTileSchedulerILi128ELi128ELb0ELb1ELb0EEEEEEEEEvNT_6ParamsE,"ax",@progbits
	.align	128
.text._ZN7cutlass13device_kernelIN5flash19enable_sm80_to_sm89INS1_16FlashAttnFwdSm80INS1_25CollectiveMainloopFwdSm80ILi4ELi1ELb0EN4cute5tupleIJNS5_1CILi128EEENS7_ILi64EEES8_EEELi128ENS_6half_tEfNS_4arch4Sm80ELb1ELb0ELb1ELb0ELb0ELb0ELb1ELb0EEENS1_21CollectiveEpilogueFwdINS6_IJS8_S8_S9_EEENS6_IJNS7_ILi1EEESH_SH_EEESB_SD_Li128ELb0ELb1ELb0ELb0EEENS1_30DynamicPersistentTileSchedulerILi128ELi128ELb0ELb1ELb0EEEEEEEEEvNT_6ParamsE:
        .type           _ZN7cutlass13device_kernelIN5flash19enable_sm80_to_sm89INS1_16FlashAttnFwdSm80INS1_25CollectiveMainloopFwdSm80ILi4ELi1ELb0EN4cute5tupleIJNS5_1CILi128EEENS7_ILi64EEES8_EEELi128ENS_6half_tEfNS_4arch4Sm80ELb1ELb0ELb1ELb0ELb0ELb0ELb1ELb0EEENS1_21CollectiveEpilogueFwdINS6_IJS8_S8_S9_EEENS6_IJNS7_ILi1EEESH_SH_EEESB_SD_Li128ELb0ELb1ELb0ELb0EEENS1_30DynamicPersistentTileSchedulerILi128ELi128ELb0ELb1ELb0EEEEEEEEEvNT_6ParamsE,@function
        .size           _ZN7cutlass13device_kernelIN5flash19enable_sm80_to_sm89INS1_16FlashAttnFwdSm80INS1_25CollectiveMainloopFwdSm80ILi4ELi1ELb0EN4cute5tupleIJNS5_1CILi128EEENS7_ILi64EEES8_EEELi128ENS_6half_tEfNS_4arch4Sm80ELb1ELb0ELb1ELb0ELb0ELb0ELb1ELb0EEENS1_21CollectiveEpilogueFwdINS6_IJS8_S8_S9_EEENS6_IJNS7_ILi1EEESH_SH_EEESB_SD_Li128ELb0ELb1ELb0ELb0EEENS1_30DynamicPersistentTileSchedulerILi128ELi128ELb0ELb1ELb0EEEEEEEEEvNT_6ParamsE,(.L_x_33 - _ZN7cutlass13device_kernelIN5flash19enable_sm80_to_sm89INS1_16FlashAttnFwdSm80INS1_25CollectiveMainloopFwdSm80ILi4ELi1ELb0EN4cute5tupleIJNS5_1CILi128EEENS7_ILi64EEES8_EEELi128ENS_6half_tEfNS_4arch4Sm80ELb1ELb0ELb1ELb0ELb0ELb0ELb1ELb0EEENS1_21CollectiveEpilogueFwdINS6_IJS8_S8_S9_EEENS6_IJNS7_ILi1EEESH_SH_EEESB_SD_Li128ELb0ELb1ELb0ELb0EEENS1_30DynamicPersistentTileSchedulerILi128ELi128ELb0ELb1ELb0EEEEEEEEEvNT_6ParamsE)
        .other          _ZN7cutlass13device_kernelIN5flash19enable_sm80_to_sm89INS1_16FlashAttnFwdSm80INS1_25CollectiveMainloopFwdSm80ILi4ELi1ELb0EN4cute5tupleIJNS5_1CILi128EEENS7_ILi64EEES8_EEELi128ENS_6half_tEfNS_4arch4Sm80ELb1ELb0ELb1ELb0ELb0ELb0ELb1ELb0EEENS1_21CollectiveEpilogueFwdINS6_IJS8_S8_S9_EEENS6_IJNS7_ILi1EEESH_SH_EEESB_SD_Li128ELb0ELb1ELb0ELb0EEENS1_30DynamicPersistentTileSchedulerILi128ELi128ELb0ELb1ELb0EEEEEEEEEvNT_6ParamsE,@"STO_CUDA_ENTRY STV_DEFAULT"
_ZN7cutlass13device_kernelIN5flash19enable_sm80_to_sm89INS1_16FlashAttnFwdSm80INS1_25CollectiveMainloopFwdSm80ILi4ELi1ELb0EN4cute5tupleIJNS5_1CILi128EEENS7_ILi64EEES8_EEELi128ENS_6half_tEfNS_4arch4Sm80ELb1ELb0ELb1ELb0ELb0ELb0ELb1ELb0EEENS1_21CollectiveEpilogueFwdINS6_IJS8_S8_S9_EEENS6_IJNS7_ILi1EEESH_SH_EEESB_SD_Li128ELb0ELb1ELb0ELb0EEENS1_30DynamicPersistentTileSchedulerILi128ELi128ELb0ELb1ELb0EEEEEEEEEvNT_6ParamsE:
[----:B------:R-:W-:Y:S01]  /*0000*/  LDC R1, c[0x0][0x37c] ;  /* 0x0000df00ff017b82 */ /* 0x000fe20000000800 */
[----:B------:R-:W-:Y:S05]  /*0010*/  EXIT ;  /* 0x000000000000794d */ /* 0x000fea0003800000 */
.L_x_15:
        /* <DEDUP_REMOVED lines=14> */
.L_x_33:


//--------------------- .text._ZN7cutlass13device_kernelIN5flash19enable_sm80_to_sm89INS1_16FlashAttnFwdSm80INS1_25CollectiveMainloopFwdSm80ILi4ELi1ELb0EN4cute5tupleIJNS5_1CILi128EEENS7_ILi64EEES8_EEELi128ENS_6half_tEfNS_4arch4Sm80ELb1ELb0ELb1ELb1ELb0ELb0ELb1ELb0EEENS1_21CollectiveEpilogueFwdINS6_IJS8_S8_S9_EEENS6_IJNS7_ILi1EEESH_SH_EEESB_SD_Li128ELb1ELb1ELb0ELb0EEENS1_19SingleTileSchedulerILb1ELb0ELb1ELi128EEEEEEEEEvNT_6ParamsE --------------------------
	.section	.text._ZN7cutlass13device_kernelIN5flash19enable_sm80_to_sm89INS1_16FlashAttnFwdSm80INS1_25CollectiveMainloopFwdSm80ILi4ELi1ELb0EN4cute5tupleIJNS5_1CILi128EEENS7_ILi64EEES8_EEELi128ENS_6half_tEfNS_4arch4Sm80ELb1ELb0ELb1ELb1ELb0ELb0ELb1ELb0EEENS1_21CollectiveEpilogueFwdINS6_IJS8_S8_S9_EEENS6_IJNS7_ILi1EEESH_SH_EEESB_SD_Li128ELb1ELb1ELb0ELb0EEENS1_19SingleTileSchedulerILb1ELb0ELb1ELi128EEEEEEEEEvNT_6ParamsE,"ax",@progbits
	.align	128
.text._ZN7cutlass13device_kernelIN5flash19enable_sm80_to_sm89INS1_16FlashAttnFwdSm80INS1_25CollectiveMainloopFwdSm80ILi4ELi1ELb0EN4cute5tupleIJNS5_1CILi128EEENS7_ILi64EEES8_EEELi128ENS_6half_tEfNS_4arch4Sm80ELb1ELb0ELb1ELb1ELb0ELb0ELb1ELb0EEENS1_21CollectiveEpilogueFwdINS6_IJS8_S8_S9_EEENS6_IJNS7_ILi1EEESH_SH_EEESB_SD_Li128ELb1ELb1ELb0ELb0EEENS1_19SingleTileSchedulerILb1ELb0ELb1ELi128EEEEEEEEEvNT_6ParamsE:
        .type           _ZN7cutlass13device_kernelIN5flash19enable_sm80_to_sm89INS1_16FlashAttnFwdSm80INS1_25CollectiveMainloopFwdSm80ILi4ELi1ELb0EN4cute5tupleIJNS5_1CILi128EEENS7_ILi64EEES8_EEELi128ENS_6half_tEfNS_4arch4Sm80ELb1ELb0ELb1ELb1ELb0ELb0ELb1ELb0EEENS1_21CollectiveEpilogueFwdINS6_IJS8_S8_S9_EEENS6_IJNS7_ILi1EEESH_SH_EEESB_SD_Li128ELb1ELb1ELb0ELb0EEENS1_19SingleTileSchedulerILb1ELb0ELb1ELi128EEEEEEEEEvNT_6ParamsE,@function
        .size           _ZN7cutlass13device_kernelIN5flash19enable_sm80_to_sm89INS1_16FlashAttnFwdSm80INS1_25CollectiveMainloopFwdSm80ILi4ELi1ELb0EN4cute5tupleIJNS5_1CILi128EEENS7_ILi64EEES8_EEELi128ENS_6half_tEfNS_4arch4Sm80ELb1ELb0ELb1ELb1ELb0ELb0ELb1ELb0EEENS1_21CollectiveEpilogueFwdINS6_IJS8_S8_S9_EEENS6_IJNS7_ILi1EEESH_SH_EEESB_SD_Li128ELb1ELb1ELb0ELb0EEENS1_19SingleTileSchedulerILb1ELb0ELb1ELi128EEEEEEEEEvNT_6ParamsE,(.L_x_34 - _ZN7cutlass13device_kernelIN5flash19enable_sm80_to_sm89INS1_16FlashAttnFwdSm80INS1_25CollectiveMainloopFwdSm80ILi4ELi1ELb0EN4cute5tupleIJNS5_1CILi128EEENS7_ILi64EEES8_EEELi128ENS_6half_tEfNS_4arch4Sm80ELb1ELb0ELb1ELb1ELb0ELb0ELb1ELb0EEENS1_21CollectiveEpilogueFwdINS6_IJS8_S8_S9_EEENS6_IJNS7_ILi1EEESH_SH_EEESB_SD_Li128ELb1ELb1ELb0ELb0EEENS1_19SingleTileSchedulerILb1ELb0ELb1ELi128EEEEEEEEEvNT_6ParamsE)
        .other          _ZN7cutlass13device_kernelIN5flash19enable_sm80_to_sm89INS1_16FlashAttnFwdSm80INS1_25CollectiveMainloopFwdSm80ILi4ELi1ELb0EN4cute5tupleIJNS5_1CILi128EEENS7_ILi64EEES8_EEELi128ENS_6half_tEfNS_4arch4Sm80ELb1ELb0ELb1ELb1ELb0ELb0ELb1ELb0EEENS1_21CollectiveEpilogueFwdINS6_IJS8_S8_S9_EEENS6_IJNS7_ILi1EEESH_SH_EEESB_SD_Li128ELb1ELb1ELb0ELb0EEENS1_19SingleTileSchedulerILb1ELb0ELb1ELi128EEEEEEEEEvNT_6ParamsE,@"STO_CUDA_ENTRY STV_DEFAULT"
_ZN7cutlass13device_kernelIN5flash19enable_sm80_to_sm89INS1_16FlashAttnFwdSm80INS1_25CollectiveMainloopFwdSm80ILi4ELi1ELb0EN4cute5tupleIJNS5_1CILi128EEENS7_ILi64EEES8_EEELi128ENS_6half_tEfNS_4arch4Sm80ELb1ELb0ELb1ELb1ELb0ELb0ELb1ELb0EEENS1_21CollectiveEpilogueFwdINS6_IJS8_S8_S9_EEENS6_IJNS7_ILi1EEESH_SH_EEESB_SD_Li128ELb1ELb1ELb0ELb0EEENS1_19SingleTileSchedulerILb1ELb0ELb1ELi128EEEEEEEEEvNT_6ParamsE:
[----:B------:R-:W-:Y:S01]  /*0000*/  LDC R1, c[0x0][0x37c] ;  /* 0x0000df00ff017b82 */ /* 0x000fe20000000800 */
[----:B------:R-:W-:Y:S05]  /*0010*/  EXIT ;  /* 0x000000000000794d */ /* 0x000fea0003800000 */
.L_x_16:
        /* <DEDUP_REMOVED lines=14> */
.L_x_34:


//--------------------- .text._ZN7cutlass13device_kernelIN5flash19enable_sm80_to_sm89INS1_16FlashAttnFwdSm80INS1_25CollectiveMainloopFwdSm80ILi4ELi1ELb0EN4cute5tupleIJNS5_1CILi128EEENS7_ILi64EEES8_EEELi128ENS_6half_tEfNS_4arch4Sm80ELb1ELb0ELb1ELb1ELb0ELb1ELb1ELb0EEENS1_21CollectiveEpilogueFwdINS6_IJS8_S8_S9_EEENS6_IJNS7_ILi1EEESH_SH_EEESB_SD_Li128ELb1ELb1ELb0ELb0EEENS1_19SingleTileSchedulerILb1ELb0ELb1ELi128EEEEEEEEEvNT_6ParamsE --------------------------
	.section	.text._ZN7cutlass13device_kernelIN5flash19enable_sm80_to_sm89INS1_16FlashAttnFwdSm80INS1_25CollectiveMainloopFwdSm80ILi4ELi1ELb0EN4cute5tupleIJNS5_1CILi128EEENS7_ILi64EEES8_EEELi128ENS_6half_tEfNS_4arch4Sm80ELb1ELb0ELb1ELb1ELb0ELb1ELb1ELb0EEENS1_21CollectiveEpilogueFwdINS6_IJS8_S8_S9_EEENS6_IJNS7_ILi1EEESH_SH_EEESB_SD_Li128ELb1ELb1ELb0ELb0EEENS1_19SingleTileSchedulerILb1ELb0ELb1ELi128EEEEEEEEEvNT_6ParamsE,"ax",@progbits
	.align	128
.text._ZN7cutlass13device_kernelIN5flash19enable_sm80_to_sm89INS1_16FlashAttnFwdSm80INS1_25CollectiveMainloopFwdSm80ILi4ELi1ELb0EN4cute5tupleIJNS5_1CILi128EEENS7_ILi64EEES8_EEELi128ENS_6half_tEfNS_4arch4Sm80ELb1ELb0ELb1ELb1ELb0ELb1ELb1ELb0EEENS1_21CollectiveEpilogueFwdINS6_IJS8_S8_S9_EEENS6_IJNS7_ILi1EEESH_SH_EEESB_SD_Li128ELb1ELb1ELb0ELb0EEENS1_19SingleTileSchedulerILb1ELb0ELb1ELi128EEEEEEEEEvNT_6ParamsE:
        .type           _ZN7cutlass13device_kernelIN5flash19enable_sm80_to_sm89INS1_16FlashAttnFwdSm80INS1_25CollectiveMainloopFwdSm80ILi4ELi1ELb0EN4cute5tupleIJNS5_1CILi128EEENS7_ILi64EEES8_EEELi128ENS_6half_tEfNS_4arch4Sm80ELb1ELb0ELb1ELb1ELb0ELb1ELb1ELb0EEENS1_21CollectiveEpilogueFwdINS6_IJS8_S8_S9_EEENS6_IJNS7_ILi1EEESH_SH_EEESB_SD_Li128ELb1ELb1ELb0ELb0EEENS1_19SingleTileSchedulerILb1ELb0ELb1ELi128EEEEEEEEEvNT_6ParamsE,@function
        .size           _ZN7cutlass13device_kernelIN5flash19enable_sm80_to_sm89INS1_16FlashAttnFwdSm80INS1_25CollectiveMainloopFwdSm80ILi4ELi1ELb0EN4cute5tupleIJNS5_1CILi128EEENS7_ILi64EEES8_EEELi128ENS_6half_tEfNS_4arch4Sm80ELb1ELb0ELb1ELb1ELb0ELb1ELb1ELb0EEENS1_21CollectiveEpilogueFwdINS6_IJS8_S8_S9_EEENS6_IJNS7_ILi1EEESH_SH_EEESB_SD_Li128ELb1ELb1ELb0ELb0EEENS1_19SingleTileSchedulerILb1ELb0ELb1ELi128EEEEEEEEEvNT_6ParamsE,(.L_x_35 - _ZN7cutlass13device_kernelIN5flash19enable_sm80_to_sm89INS1_16FlashAttnFwdSm80INS1_25CollectiveMainloopFwdSm80ILi4ELi1ELb0EN4cute5tupleIJNS5_1CILi128EEENS7_ILi64EEES8_EEELi128ENS_6half_tEfNS_4arch4Sm80ELb1ELb0ELb1ELb1ELb0ELb1ELb1ELb0EEENS1_21CollectiveEpilogueFwdINS6_IJS8_S8_S9_EEENS6_IJNS7_ILi1EEESH_SH_EEESB_SD_Li128ELb1ELb1ELb0ELb0EEENS1_19SingleTileSchedulerILb1ELb0ELb1ELi128EEEEEEEEEvNT_6ParamsE)
        .other          _ZN7cutlass13device_kernelIN5flash19enable_sm80_to_sm89INS1_16FlashAttnFwdSm80INS1_25CollectiveMainloopFwdSm80ILi4ELi1ELb0EN4cute5tupleIJNS5_1CILi128EEENS7_ILi64EEES8_EEELi128ENS_6half_tEfNS_4arch4Sm80ELb1ELb0ELb1ELb1ELb0ELb1ELb1ELb0EEENS1_21CollectiveEpilogueFwdINS6_IJS8_S8_S9_EEENS6_IJNS7_ILi1EEESH_SH_EEESB_SD_Li128ELb1ELb1ELb0ELb0EEENS1_19SingleTileSchedulerILb1ELb0ELb1ELi128EEEEEEEEEvNT_6ParamsE,@"STO_CUDA_ENTRY STV_DEFAULT"
_ZN7cutlass13device_kernelIN5flash19enable_sm80_to_sm89INS1_16FlashAttnFwdSm80INS1_25CollectiveMainloopFwdSm80ILi4ELi1ELb0EN4cute5tupleIJNS5_1CILi128EEENS7_ILi64EEES8_EEELi128ENS_6half_tEfNS_4arch4Sm80ELb1ELb0ELb1ELb1ELb0ELb1ELb1ELb0EEENS1_21CollectiveEpilogueFwdINS6_IJS8_S8_S9_EEENS6_IJNS7_ILi1EEESH_SH_EEESB_SD_Li128ELb1ELb1ELb0ELb0EEENS1_19SingleTileSchedulerILb1ELb0ELb1ELi128EEEEEEEEEvNT_6ParamsE:
[----:B------:R-:W-:Y:S01]  /*0000*/  LDC R1, c[0x0][0x37c] ;  /* 0x0000df00ff017b82 */ /* 0x000fe20000000800 */
[----:B------:R-:W-:Y:S05]  /*0010*/  EXIT ;  /* 0x000000000000794d */ /* 0x000fea0003800000 */
.L_x_17:
        /* <DEDUP_REMOVED lines=14> */
.L_x_35:


//--------------------- .nv.shared.reserved.0     --------------------------
	.section	.nv.shared.reserved.0,"aw",@nobits
	.weak		__nv_reservedSMEM_offset_0_alias
	.size		__nv_reservedSMEM_offset_0_alias, 0, 64
	.other		__nv_reservedSMEM_offset_0_alias,@"STO_CUDA_RESERVED_SHARED STV_DEFAULT"
__nv_reservedSMEM_offset_0_alias:
	.zero		0
	.zero		64


//--------------------- .nv.global                --------------------------
	.section	.nv.global,"aw",@nobits
.nv.global:
	.type		_ZN74_INTERNAL_d3484f62_38_flash_fwd_hdim128_fp16_softcap_sm80_cu_ceb34e2a_31014cute1_E,@object
	.size		_ZN74_INTERNAL_d3484f62_38_flash_fwd_hdim128_fp16_softcap_sm80_cu_ceb34e2a_31014cute1_E,(_ZN74_INTERNAL_d3484f62_38_flash_fwd_hdim128_fp16_softcap_sm80_cu_ceb34e2a_31014cuda3std3__45__cpo6cbeginE - _ZN74_INTERNAL_d3484f62_38_flash_fwd_hdim128_fp16_softcap_sm80_cu_ceb34e2a_31014cute1_E)
_ZN74_INTERNAL_d3484f62_38_flash_fwd_hdim128_fp16_softcap_sm80_cu_ceb34e2a_31014cute1_E:
	.zero		1
	.type		_ZN74_INTERNAL_d3484f62_38_flash_fwd_hdim128_fp16_softcap_sm80_cu_ceb34e2a_31014cuda3std3__45__cpo6cbeginE,@object
	.size		_ZN74_INTERNAL_d3484f62_38_flash_fwd_hdim128_fp16_softcap_sm80_cu_ceb34e2a_31014cuda3std3__45__cpo6cbeginE,(_ZN74_INTERNAL_d3484f62_38_flash_fwd_hdim128_fp16_softcap_sm80_cu_ceb34e2a_31014cuda3std3__48in_placeE - _ZN74_INTERNAL_d3484f62_38_flash_fwd_hdim128_fp16_softcap_sm80_cu_ceb34e2a_31014cuda3std3__45__cpo6cbeginE)
_ZN74_INTERNAL_d3484f62_38_flash_fwd_hdim128_fp16_softcap_sm80_cu_ceb34e2a_31014cuda3std3__45__cpo6cbeginE:
	.zero		1
	.type		_ZN74_INTERNAL_d3484f62_38_flash_fwd_hdim128_fp16_softcap_sm80_cu_ceb34e2a_31014cuda3std3__48in_placeE,@object
	.size		_ZN74_INTERNAL_d3484f62_38_flash_fwd_hdim128_fp16_softcap_sm80_cu_ceb34e2a_31014cuda3std3__48in_placeE,(_ZN74_INTERNAL_d3484f62_38_flash_fwd_hdim128_fp16_softcap_sm80_cu_ceb34e2a_31014cuda3std6ranges3__45__cpo9iter_moveE - _ZN74_INTERNAL_d3484f62_38_flash_fwd_hdim128_fp16_softcap_sm80_cu_ceb34e2a_31014cuda3std3__48in_placeE)
_ZN74_INTERNAL_d3484f62_38_flash_fwd_hdim128_fp16_softcap_sm80_cu_ceb34e2a_31014cuda3std3__48in_placeE:
	.zero		1
	.type		_ZN74_INTERNAL_d3484f62_38_flash_fwd_hdim128_fp16_softcap_sm80_cu_ceb34e2a_31014cuda3std6ranges3__45__cpo9iter_moveE,@object
	.size		_ZN74_INTERNAL_d3484f62_38_flash_fwd_hdim128_fp16_softcap_sm80_cu_ceb34e2a_31014cuda3std6ranges3__45__cpo9iter_moveE,(_ZN74_INTERNAL_d3484f62_38_flash_fwd_hdim128_fp16_softcap_sm80_cu_ceb34e2a_31014cuda3std3__45__cpo5beginE - _ZN74_INTERNAL_d3484f62_38_flash_fwd_hdim128_fp16_softcap_sm80_cu_ceb34e2a_31014cuda3std6ranges3__45__cpo9iter_moveE)
_ZN74_INTERNAL_d3484f62_38_flash_fwd_hdim128_fp16_softcap_sm80_cu_ceb34e2a_31014cuda3std6ranges3__45__cpo9iter_moveE:
	.zero		1
	.type		_ZN74_INTERNAL_d3484f62_38_flash_fwd_hdim128_fp16_softcap_sm80_cu_ceb34e2a_31014cuda3std3__45__cpo5beginE,@object
	.size		_ZN74_INTERNAL_d3484f62_38_flash_fwd_hdim128_fp16_softcap_sm80_cu_ceb34e2a_31014cuda3std3__45__cpo5beginE,(_ZN74_INTERNAL_d3484f62_38_flash_fwd_hdim128_fp16_softcap_sm80_cu_ceb34e2a_31014cuda3std3__476_GLOBAL__N__d3484f62_38_flash_fwd_hdim128_fp16_softcap_sm80_cu_ceb34e2a_31016ignoreE - _ZN74_INTERNAL_d3484f62_38_flash_fwd_hdim128_fp16_softcap_sm80_cu_ceb34e2a_31014cuda3std3__45__cpo5beginE)
_ZN74_INTERNAL_d3484f62_38_flash_fwd_hdim128_fp16_softcap_sm80_cu_ceb34e2a_31014cuda3std3__45__cpo5beginE:
	.zero		1
	.type		_ZN74_INTERNAL_d3484f62_38_flash_fwd_hdim128_fp16_softcap_sm80_cu_ceb34e2a_31014cuda3std3__476_GLOBAL__N__d3484f62_38_flash_fwd_hdim128_fp16_softcap_sm80_cu_ceb34e2a_31016ignoreE,@object
	.size		_ZN74_INTERNAL_d3484f62_38_flash_fwd_hdim128_fp16_softcap_sm80_cu_ceb34e2a_31014cuda3std3__476_GLOBAL__N__d3484f62_38_flash_fwd_hdim128_fp16_softcap_sm80_cu_ceb34e2a_31016ignoreE,(_ZN74_INTERNAL_d3484f62_38_flash_fwd_hdim128_fp16_softcap_sm80_cu_ceb34e2a_31014cute7productE - _ZN74_INTERNAL_d3484f62_38_flash_fwd_hdim128_fp16_softcap_sm80_cu_ceb34e2a_31014cuda3std3__476_GLOBAL__N__d3484f62_38_flash_fwd_hdim128_fp16_softcap_sm80_cu_ceb34e2a_31016ignoreE)
_ZN74_INTERNAL_d3484f62_38_flash_fwd_hdim128_fp16_softcap_sm80_cu_ceb34e2a_31014cuda3std3__476_GLOBAL__N__d3484f62_38_flash_fwd_hdim128_fp16_softcap_sm80_cu_ceb34e2a_31016ignoreE:
	.zero		1
	.type		_ZN74_INTERNAL_d3484f62_38_flash_fwd_hdim128_fp16_softcap_sm80_cu_ceb34e2a_31014cute7productE,@object
	.size		_ZN74_INTERNAL_d3484f62_38_flash_fwd_hdim128_fp16_softcap_sm80_cu_ceb34e2a_31014cute7productE,(_ZN74_INTERNAL_d3484f62_38_flash_fwd_hdim128_fp16_softcap_sm80_cu_ceb34e2a_31014cuda3std3__45__cpo3endE - _ZN74_INTERNAL_d3484f62_38_flash_fwd_hdim128_fp16_softcap_sm80_cu_ceb34e2a_31014cute7productE)
_ZN74_INTERNAL_d3484f62_38_flash_fwd_hdim128_fp16_softcap_sm80_cu_ceb34e2a_31014cute7productE:
	.zero		1
	.type		_ZN74_INTERNAL_d3484f62_38_flash_fwd_hdim128_fp16_softcap_sm80_cu_ceb34e2a_31014cuda3std3__45__cpo3endE,@object
	.size		_ZN74_INTERNAL_d3484f62_38_flash_fwd_hdim128_fp16_softcap_sm80_cu_ceb34e2a_31014cuda3std3__45__cpo3endE,(_ZN74_INTERNAL_d3484f62_38_flash_fwd_hdim128_fp16_softcap_sm80_cu_ceb34e2a_31014cuda3std3__419piecewise_constructE - _ZN74_INTERNAL_d3484f62_38_flash_fwd_hdim128_fp16_softcap_sm80_cu_ceb34e2a_31014cuda3std3__45__cpo3endE)
_ZN74_INTERNAL_d3484f62_38_flash_fwd_hdim128_fp16_softcap_sm80_cu_ceb34e2a_31014cuda3std3__45__cpo3endE:
	.zero		1
	.type		_ZN74_INTERNAL_d3484f62_38_flash_fwd_hdim128_fp16_softcap_sm80_cu_ceb34e2a_31014cuda3std3__419piecewise_constructE,@object
	.size		_ZN74_INTERNAL_d3484f62_38_flash_fwd_hdim128_fp16_softcap_sm80_cu_ceb34e2a_31014cuda3std3__419piecewise_constructE,(_ZN74_INTERNAL_d3484f62_38_flash_fwd_hdim128_fp16_softcap_sm80_cu_ceb34e2a_31014cuda3std3__45__cpo4cendE - _ZN74_INTERNAL_d3484f62_38_flash_fwd_hdim128_fp16_softcap_sm80_cu_ceb34e2a_31014cuda3std3__419piecewise_constructE)
_ZN74_INTERNAL_d3484f62_38_flash_fwd_hdim128_fp16_softcap_sm80_cu_ceb34e2a_31014cuda3std3__419piecewise_constructE:
	.zero		1
	.type		_ZN74_INTERNAL_d3484f62_38_flash_fwd_hdim128_fp16_softcap_sm80_cu_ceb34e2a_31014cuda3std3__45__cpo4cendE,@object
	.size		_ZN74_INTERNAL_d3484f62_38_flash_fwd_hdim128_fp16_softcap_sm80_cu_ceb34e2a_31014cuda3std3__45__cpo4cendE,(_ZN74_INTERNAL_d3484f62_38_flash_fwd_hdim128_fp16_softcap_sm80_cu_ceb34e2a_31014cuda3std6ranges3__45__cpo4swapE - _ZN74_INTERNAL_d3484f62_38_flash_fwd_hdim128_fp16_softcap_sm80_cu_ceb34e2a_31014cuda3std3__45__cpo4cendE)
_ZN74_INTERNAL_d3484f62_38_flash_fwd_hdim128_fp16_softcap_sm80_cu_ceb34e2a_31014cuda3std3__45__cpo4cendE:
	.zero		1
	.type		_ZN74_INTERNAL_d3484f62_38_flash_fwd_hdim128_fp16_softcap_sm80_cu_ceb34e2a_31014cuda3std6ranges3__45__cpo4swapE,@object
	.size		_ZN74_INTERNAL_d3484f62_38_flash_fwd_hdim128_fp16_softcap_sm80_cu_ceb34e2a_31014cuda3std6ranges3__45__cpo4swapE,(.L_7 - _ZN74_INTERNAL_d3484f62_38_flash_fwd_hdim128_fp16_softcap_sm80_cu_ceb34e2a_31014cuda3std6ranges3__45__cpo4swapE)
_ZN74_INTERNAL_d3484f62_38_flash_fwd_hdim128_fp16_softcap_sm80_cu_ceb34e2a_31014cuda3std6ranges3__45__cpo4swapE:
	.zero		1
.L_7:


//--------------------- .nv.constant0._ZN7cutlass13device_kernelIN5flash19enable_sm80_to_sm89INS1_16FlashAttnFwdSm80INS1_25CollectiveMainloopFwdSm80ILi8ELi1ELb1EN4cute5tupleIJNS5_1CILi128EEES8_S8_EEELi128ENS_6half_tEfNS_4arch4Sm80ELb0ELb0ELb1ELb0ELb0ELb0ELb1ELb0EEENS1_21CollectiveEpilogueFwdIS9_NS6_IJNS7_ILi1EEESF_SF_EEESA_SC_Li256ELb0ELb1ELb0ELb0EEENS1_19SingleTileSchedulerILb0ELb0ELb1ELi128EEEEEEEEEvNT_6ParamsE --------------------------
	.section	.nv.constant0._ZN7cutlass13device_kernelIN5flash19enable_sm80_to_sm89INS1_16FlashAttnFwdSm80INS1_25CollectiveMainloopFwdSm80ILi8ELi1ELb1EN4cute5tupleIJNS5_1CILi128EEES8_S8_EEELi128ENS_6half_tEfNS_4arch4Sm80ELb0ELb0ELb1ELb0ELb0ELb0ELb1ELb0EEENS1_21CollectiveEpilogueFwdIS9_NS6_IJNS7_ILi1EEESF_SF_EEESA_SC_Li256ELb0ELb1ELb0ELb0EEENS1_19SingleTileSchedulerILb0ELb0ELb1ELi128EEEEEEEEEvNT_6ParamsE,"a",@progbits
	.sectionflags	@""
	.align	4
.nv.constant0._ZN7cutlass13device_kernelIN5flash19enable_sm80_to_sm89INS1_16FlashAttnFwdSm80INS1_25CollectiveMainloopFwdSm80ILi8ELi1ELb1EN4cute5tupleIJNS5_1CILi128EEES8_S8_EEELi128ENS_6half_tEfNS_4arch4Sm80ELb0ELb0ELb1ELb0ELb0ELb0ELb1ELb0EEENS1_21CollectiveEpilogueFwdIS9_NS6_IJNS7_ILi1EEESF_SF_EEESA_SC_Li256ELb0ELb1ELb0ELb0EEENS1_19SingleTileSchedulerILb0ELb0ELb1ELi128EEEEEEEEEvNT_6ParamsE:
	.zero		1944


//--------------------- .nv.constant0._ZN7cutlass13device_kernelIN5flash19enable_sm80_to_sm89INS1_16FlashAttnFwdSm80INS1_25CollectiveMainloopFwdSm80ILi8ELi1ELb1EN4cute5tupleIJNS5_1CILi128EEES8_S8_EEELi128ENS_6half_tEfNS_4arch4Sm80ELb0ELb0ELb1ELb1ELb0ELb0ELb1ELb0EEENS1_21CollectiveEpilogueFwdIS9_NS6_IJNS7_ILi1EEESF_SF_EEESA_SC_Li256ELb1ELb1ELb0ELb0EEENS1_19SingleTileSchedulerILb1ELb0ELb1ELi128EEEEEEEEEvNT_6ParamsE --------------------------
	.section	.nv.constant0._ZN7cutlass13device_kernelIN5flash19enable_sm80_to_sm89INS1_16FlashAttnFwdSm80INS1_25CollectiveMainloopFwdSm80ILi8ELi1ELb1EN4cute5tupleIJNS5_1CILi128EEES8_S8_EEELi128ENS_6half_tEfNS_4arch4Sm80ELb0ELb0ELb1ELb1ELb0ELb0ELb1ELb0EEENS1_21CollectiveEpilogueFwdIS9_NS6_IJNS7_ILi1EEESF_SF_EEESA_SC_Li256ELb1ELb1ELb0ELb0EEENS1_19SingleTileSchedulerILb1ELb0ELb1ELi128EEEEEEEEEvNT_6ParamsE,"a",@progbits
	.sectionflags	@""
	.align	4
.nv.constant0._ZN7cutlass13device_kernelIN5flash19enable_sm80_to_sm89INS1_16FlashAttnFwdSm80INS1_25CollectiveMainloopFwdSm80ILi8ELi1ELb1EN4cute5tupleIJNS5_1CILi128EEES8_S8_EEELi128ENS_6half_tEfNS_4arch4Sm80ELb0ELb0ELb1ELb1ELb0ELb0ELb1ELb0EEENS1_21CollectiveEpilogueFwdIS9_NS6_IJNS7_ILi1EEESF_SF_EEESA_SC_Li256ELb1ELb1ELb0ELb0EEENS1_19SingleTileSchedulerILb1ELb0ELb1ELi128EEEEEEEEEvNT_6ParamsE:
	.zero		1944


//--------------------- .nv.constant0._ZN7cutlass13device_kernelIN5flash19enable_sm80_to_sm89INS1_16FlashAttnFwdSm80INS1_25CollectiveMainloopFwdSm80ILi8ELi1ELb1EN4cute5tupleIJNS5_1CILi128EEES8_S8_EEELi128ENS_6half_tEfNS_4arch4Sm80ELb0ELb0ELb1ELb1ELb0ELb1ELb1ELb0EEENS1_21CollectiveEpilogueFwdIS9_NS6_IJNS7_ILi1EEESF_SF_EEESA_SC_Li256ELb1ELb1ELb0ELb0EEENS1_19SingleTileSchedulerILb1ELb0ELb1ELi128EEEEEEEEEvNT_6ParamsE --------------------------
	.section	.nv.constant0._ZN7cutlass13device_kernelIN5flash19enable_sm80_to_sm89INS1_16FlashAttnFwdSm80INS1_25CollectiveMainloopFwdSm80ILi8ELi1ELb1EN4cute5tupleIJNS5_1CILi128EEES8_S8_EEELi128ENS_6half_tEfNS_4arch4Sm80ELb0ELb0ELb1ELb1ELb0ELb1ELb1ELb0EEENS1_21CollectiveEpilogueFwdIS9_NS6_IJNS7_ILi1EEESF_SF_EEESA_SC_Li256ELb1ELb1ELb0ELb0EEENS1_19SingleTileSchedulerILb1ELb0ELb1ELi128EEEEEEEEEvNT_6ParamsE,"a",@progbits
	.sectionflags	@""
	.align	4
.nv.constant0._ZN7cutlass13device_kernelIN5flash19enable_sm80_to_sm89INS1_16FlashAttnFwdSm80INS1_25CollectiveMainloopFwdSm80ILi8ELi1ELb1EN4cute5tupleIJNS5_1CILi128EEES8_S8_EEELi128ENS_6half_tEfNS_4arch4Sm80ELb0ELb0ELb1ELb1ELb0ELb1ELb1ELb0EEENS1_21CollectiveEpilogueFwdIS9_NS6_IJNS7_ILi1EEESF_SF_EEESA_SC_Li256ELb1ELb1ELb0ELb0EEENS1_19SingleTileSchedulerILb1ELb0ELb1ELi128EEEEEEEEEvNT_6ParamsE:
	.zero		1944


//--------------------- .nv.constant0._ZN7cutlass13device_kernelIN5flash19enable_sm80_to_sm89INS1_16FlashAttnFwdSm80INS1_25CollectiveMainloopFwdSm80ILi8ELi1ELb1EN4cute5tupleIJNS5_1CILi128EEENS7_ILi96EEES8_EEELi128ENS_6half_tEfNS_4arch4Sm80ELb0ELb1ELb1ELb0ELb0ELb0ELb1ELb0EEENS1_21CollectiveEpilogueFwdINS6_IJS8_S8_S9_EEENS6_IJNS7_ILi1EEESH_SH_EEESB_SD_Li256ELb0ELb1ELb0ELb0EEENS1_19SingleTileSchedulerILb0ELb0ELb1ELi128EEEEEEEEEvNT_6ParamsE --------------------------
	.section	.nv.constant0._ZN7cutlass13device_kernelIN5flash19enable_sm80_to_sm89INS1_16FlashAttnFwdSm80INS1_25CollectiveMainloopFwdSm80ILi8ELi1ELb1EN4cute5tupleIJNS5_1CILi128EEENS7_ILi96EEES8_EEELi128ENS_6half_tEfNS_4arch4Sm80ELb0ELb1ELb1ELb0ELb0ELb0ELb1ELb0EEENS1_21CollectiveEpilogueFwdINS6_IJS8_S8_S9_EEENS6_IJNS7_ILi1EEESH_SH_EEESB_SD_Li256ELb0ELb1ELb0ELb0EEENS1_19SingleTileSchedulerILb0ELb0ELb1ELi128EEEEEEEEEvNT_6ParamsE,"a",@progbits
	.sectionflags	@""
	.align	4
.nv.constant0._ZN7cutlass13device_kernelIN5flash19enable_sm80_to_sm89INS1_16FlashAttnFwdSm80INS1_25CollectiveMainloopFwdSm80ILi8ELi1ELb1EN4cute5tupleIJNS5_1CILi128EEENS7_ILi96EEES8_EEELi128ENS_6half_tEfNS_4arch4Sm80ELb0ELb1ELb1ELb0ELb0ELb0ELb1ELb0EEENS1_21CollectiveEpilogueFwdINS6_IJS8_S8_S9_EEENS6_IJNS7_ILi1EEESH_SH_EEESB_SD_Li256ELb0ELb1ELb0ELb0EEENS1_19SingleTileSchedulerILb0ELb0ELb1ELi128EEEEEEEEEvNT_6ParamsE:
	.zero		1944


//--------------------- .nv.constant0._ZN7cutlass13device_kernelIN5flash19enable_sm80_to_sm89INS1_16FlashAttnFwdSm80INS1_25CollectiveMainloopFwdSm80ILi8ELi1ELb1EN4cute5tupleIJNS5_1CILi128EEENS7_ILi96EEES8_EEELi128ENS_6half_tEfNS_4arch4Sm80ELb0ELb1ELb1ELb1ELb0ELb0ELb1ELb0EEENS1_21CollectiveEpilogueFwdINS6_IJS8_S8_S9_EEENS6_IJNS7_ILi1EEESH_SH_EEESB_SD_Li256ELb1ELb1ELb0ELb0EEENS1_19SingleTileSchedulerILb1ELb0ELb1ELi128EEEEEEEEEvNT_6ParamsE --------------------------
	.section	.nv.constant0._ZN7cutlass13device_kernelIN5flash19enable_sm80_to_sm89INS1_16FlashAttnFwdSm80INS1_25CollectiveMainloopFwdSm80ILi8ELi1ELb1EN4cute5tupleIJNS5_1CILi128EEENS7_ILi96EEES8_EEELi128ENS_6half_tEfNS_4arch4Sm80ELb0ELb1ELb1ELb1ELb0ELb0ELb1ELb0EEENS1_21CollectiveEpilogueFwdINS6_IJS8_S8_S9_EEENS6_IJNS7_ILi1EEESH_SH_EEESB_SD_Li256ELb1ELb1ELb0ELb0EEENS1_19SingleTileSchedulerILb1ELb0ELb1ELi128EEEEEEEEEvNT_6ParamsE,"a",@progbits
	.sectionflags	@""
	.align	4
.nv.constant0._ZN7cutlass13device_kernelIN5flash19enable_sm80_to_sm89INS1_16FlashAttnFwdSm80INS1_25CollectiveMainloopFwdSm80ILi8ELi1ELb1EN4cute5tupleIJNS5_1CILi128EEENS7_ILi96EEES8_EEELi128ENS_6half_tEfNS_4arch4Sm80ELb0ELb1ELb1ELb1ELb0ELb0ELb1ELb0EEENS1_21CollectiveEpilogueFwdINS6_IJS8_S8_S9_EEENS6_IJNS7_ILi1EEESH_SH_EEESB_SD_Li256ELb1ELb1ELb0ELb0EEENS1_19SingleTileSchedulerILb1ELb0ELb1ELi128EEEEEEEEEvNT_6ParamsE:
	.zero		1944


//--------------------- .nv.constant0._ZN7cutlass13device_kernelIN5flash19enable_sm80_to_sm89INS1_16FlashAttnFwdSm80INS1_25CollectiveMainloopFwdSm80ILi8ELi1ELb1EN4cute5tupleIJNS5_1CILi128EEENS7_ILi96EEES8_EEELi128ENS_6half_tEfNS_4arch4Sm80ELb0ELb1ELb1ELb1ELb0ELb1ELb1ELb0EEENS1_21CollectiveEpilogueFwdINS6_IJS8_S8_S9_EEENS6_IJNS7_ILi1EEESH_SH_EEESB_SD_Li256ELb1ELb1ELb0ELb0EEENS1_19SingleTileSchedulerILb1ELb0ELb1ELi128EEEEEEEEEvNT_6ParamsE --------------------------
	.section	.nv.constant0._ZN7cutlass13device_kernelIN5flash19enable_sm80_to_sm89INS1_16FlashAttnFwdSm80INS1_25CollectiveMainloopFwdSm80ILi8ELi1ELb1EN4cute5tupleIJNS5_1CILi128EEENS7_ILi96EEES8_EEELi128ENS_6half_tEfNS_4arch4Sm80ELb0ELb1ELb1ELb1ELb0ELb1ELb1ELb0EEENS1_21CollectiveEpilogueFwdINS6_IJS8_S8_S9_EEENS6_IJNS7_ILi1EEESH_SH_EEESB_SD_Li256ELb1ELb1ELb0ELb0EEENS1_19SingleTileSchedulerILb1ELb0ELb1ELi128EEEEEEEEEvNT_6ParamsE,"a",@progbits
	.sectionflags	@""
	.align	4
.nv.constant0._ZN7cutlass13device_kernelIN5flash19enable_sm80_to_sm89INS1_16FlashAttnFwdSm80INS1_25CollectiveMainloopFwdSm80ILi8ELi1ELb1EN4cute5tupleIJNS5_1CILi128EEENS7_ILi96EEES8_EEELi128ENS_6half_tEfNS_4arch4Sm80ELb0ELb1ELb1ELb1ELb0ELb1ELb1ELb0EEENS1_21CollectiveEpilogueFwdINS6_IJS8_S8_S9_EEENS6_IJNS7_ILi1EEESH_SH_EEESB_SD_Li256ELb1ELb1ELb0ELb0EEENS1_19SingleTileSchedulerILb1ELb0ELb1ELi128EEEEEEEEEvNT_6ParamsE:
	.zero		1944


//--------------------- .nv.constant0._ZN7cutlass13device_kernelIN5flash19enable_sm80_to_sm89INS1_16FlashAttnFwdSm80INS1_25CollectiveMainloopFwdSm80ILi8ELi1ELb1EN4cute5tupleIJNS5_1CILi128EEES8_S8_EEELi128ENS_6half_tEfNS_4arch4Sm80ELb1ELb0ELb1ELb0ELb0ELb0ELb1ELb0EEENS1_21CollectiveEpilogueFwdIS9_NS6_IJNS7_ILi1EEESF_SF_EEESA_SC_Li256ELb0ELb1ELb0ELb0EEENS1_30DynamicPersistentTileSchedulerILi256ELi256ELb0ELb1ELb0EEEEEEEEEvNT_6ParamsE --------------------------
	.section	.nv.constant0._ZN7cutlass13device_kernelIN5flash19enable_sm80_to_sm89INS1_16FlashAttnFwdSm80INS1_25CollectiveMainloopFwdSm80ILi8ELi1ELb1EN4cute5tupleIJNS5_1CILi128EEES8_S8_EEELi128ENS_6half_tEfNS_4arch4Sm80ELb1ELb0ELb1ELb0ELb0ELb0ELb1ELb0EEENS1_21CollectiveEpilogueFwdIS9_NS6_IJNS7_ILi1EEESF_SF_EEESA_SC_Li256ELb0ELb1ELb0ELb0EEENS1_30DynamicPersistentTileSchedulerILi256ELi256ELb0ELb1ELb0EEEEEEEEEvNT_6ParamsE,"a",@progbits
	.sectionflags	@""
	.align	4
.nv.constant0._ZN7cutlass13device_kernelIN5flash19enable_sm80_to_sm89INS1_16FlashAttnFwdSm80INS1_25CollectiveMainloopFwdSm80ILi8ELi1ELb1EN4cute5tupleIJNS5_1CILi128EEES8_S8_EEELi128ENS_6half_tEfNS_4arch4Sm80ELb1ELb0ELb1ELb0ELb0ELb0ELb1ELb0EEENS1_21CollectiveEpilogueFwdIS9_NS6_IJNS7_ILi1EEESF_SF_EEESA_SC_Li256ELb0ELb1ELb0ELb0EEENS1_30DynamicPersistentTileSchedulerILi256ELi256ELb0ELb1ELb0EEEEEEEEEvNT_6ParamsE:
	.zero		1960


//--------------------- .nv.constant0._ZN7cutlass13device_kernelIN5flash19enable_sm80_to_sm89INS1_16FlashAttnFwdSm80INS1_25CollectiveMainloopFwdSm80ILi8ELi1ELb1EN4cute5tupleIJNS5_1CILi128EEES8_S8_EEELi128ENS_6half_tEfNS_4arch4Sm80ELb1ELb0ELb1ELb1ELb0ELb0ELb1ELb0EEENS1_21CollectiveEpilogueFwdIS9_NS6_IJNS7_ILi1EEESF_SF_EEESA_SC_Li256ELb1ELb1ELb0ELb0EEENS1_19SingleTileSchedulerILb1ELb0ELb1ELi128EEEEEEEEEvNT_6ParamsE --------------------------
	.section	.nv.constant0._ZN7cutlass13device_kernelIN5flash19enable_sm80_to_sm89INS1_16FlashAttnFwdSm80INS1_25CollectiveMainloopFwdSm80ILi8ELi1ELb1EN4cute5tupleIJNS5_1CILi128EEES8_S8_EEELi128ENS_6half_tEfNS_4arch4Sm80ELb1ELb0ELb1ELb1ELb0ELb0ELb1ELb0EEENS1_21CollectiveEpilogueFwdIS9_NS6_IJNS7_ILi1EEESF_SF_EEESA_SC_Li256ELb1ELb1ELb0ELb0EEENS1_19SingleTileSchedulerILb1ELb0ELb1ELi128EEEEEEEEEvNT_6ParamsE,"a",@progbits
	.sectionflags	@""
	.align	4
.nv.constant0._ZN7cutlass13device_kernelIN5flash19enable_sm80_to_sm89INS1_16FlashAttnFwdSm80INS1_25CollectiveMainloopFwdSm80ILi8ELi1ELb1EN4cute5tupleIJNS5_1CILi128EEES8_S8_EEELi128ENS_6half_tEfNS_4arch4Sm80ELb1ELb0ELb1ELb1ELb0ELb0ELb1ELb0EEENS1_21CollectiveEpilogueFwdIS9_NS6_IJNS7_ILi1EEESF_SF_EEESA_SC_Li256ELb1ELb1ELb0ELb0EEENS1_19SingleTileSchedulerILb1ELb0ELb1ELi128EEEEEEEEEvNT_6ParamsE:
	.zero		1944


//--------------------- .nv.constant0._ZN7cutlass13device_kernelIN5flash19enable_sm80_to_sm89INS1_16FlashAttnFwdSm80INS1_25CollectiveMainloopFwdSm80ILi8ELi1ELb1EN4cute5tupleIJNS5_1CILi128EEES8_S8_EEELi128ENS_6half_tEfNS_4arch4Sm80ELb1ELb0ELb1ELb1ELb0ELb1ELb1ELb0EEENS1_21CollectiveEpilogueFwdIS9_NS6_IJNS7_ILi1EEESF_SF_EEESA_SC_Li256ELb1ELb1ELb0ELb0EEENS1_19SingleTileSchedulerILb1ELb0ELb1ELi128EEEEEEEEEvNT_6ParamsE --------------------------
	.section	.nv.constant0._ZN7cutlass13device_kernelIN5flash19enable_sm80_to_sm89INS1_16FlashAttnFwdSm80INS1_25CollectiveMainloopFwdSm80ILi8ELi1ELb1EN4cute5tupleIJNS5_1CILi128EEES8_S8_EEELi128ENS_6half_tEfNS_4arch4Sm80ELb1ELb0ELb1ELb1ELb0ELb1ELb1ELb0EEENS1_21CollectiveEpilogueFwdIS9_NS6_IJNS7_ILi1EEESF_SF_EEESA_SC_Li256ELb1ELb1ELb0ELb0EEENS1_19SingleTileSchedulerILb1ELb0ELb1ELi128EEEEEEEEEvNT_6ParamsE,"a",@progbits
	.sectionflags	@""
	.align	4
.nv.constant0._ZN7cutlass13device_kernelIN5flash19enable_sm80_to_sm89INS1_16FlashAttnFwdSm80INS1_25CollectiveMainloopFwdSm80ILi8ELi1ELb1EN4cute5tupleIJNS5_1CILi128EEES8_S8_EEELi128ENS_6half_tEfNS_4arch4Sm80ELb1ELb0ELb1ELb1ELb0ELb1ELb1ELb0EEENS1_21CollectiveEpilogueFwdIS9_NS6_IJNS7_ILi1EEESF_SF_EEESA_SC_Li256ELb1ELb1ELb0ELb0EEENS1_19SingleTileSchedulerILb1ELb0ELb1ELi128EEEEEEEEEvNT_6ParamsE:
	.zero		1944


//--------------------- .nv.constant0._ZN7cutlass13device_kernelIN5flash19enable_sm80_to_sm89INS1_16FlashAttnFwdSm80INS1_25CollectiveMainloopFwdSm80ILi4ELi1ELb0EN4cute5tupleIJNS5_1CILi128EEENS7_ILi64EEES8_EEELi128ENS_6half_tEfNS_4arch4Sm80ELb0ELb0ELb1ELb0ELb0ELb0ELb1ELb0EEENS1_21CollectiveEpilogueFwdINS6_IJS8_S8_S9_EEENS6_IJNS7_ILi1EEESH_SH_EEESB_SD_Li128ELb0ELb1ELb0ELb0EEENS1_19SingleTileSchedulerILb0ELb0ELb1ELi128EEEEEEEEEvNT_6ParamsE --------------------------
	.section	.nv.constant0._ZN7cutlass13device_kernelIN5flash19enable_sm80_to_sm89INS1_16FlashAttnFwdSm80INS1_25CollectiveMainloopFwdSm80ILi4ELi1ELb0EN4cute5tupleIJNS5_1CILi128EEENS7_ILi64EEES8_EEELi128ENS_6half_tEfNS_4arch4Sm80ELb0ELb0ELb1ELb0ELb0ELb0ELb1ELb0EEENS1_21CollectiveEpilogueFwdINS6_IJS8_S8_S9_EEENS6_IJNS7_ILi1EEESH_SH_EEESB_SD_Li128ELb0ELb1ELb0ELb0EEENS1_19SingleTileSchedulerILb0ELb0ELb1ELi128EEEEEEEEEvNT_6ParamsE,"a",@progbits
	.sectionflags	@""
	.align	4
.nv.constant0._ZN7cutlass13device_kernelIN5flash19enable_sm80_to_sm89INS1_16FlashAttnFwdSm80INS1_25CollectiveMainloopFwdSm80ILi4ELi1ELb0EN4cute5tupleIJNS5_1CILi128EEENS7_ILi64EEES8_EEELi128ENS_6half_tEfNS_4arch4Sm80ELb0ELb0ELb1ELb0ELb0ELb0ELb1ELb0EEENS1_21CollectiveEpilogueFwdINS6_IJS8_S8_S9_EEENS6_IJNS7_ILi1EEESH_SH_EEESB_SD_Li128ELb0ELb1ELb0ELb0EEENS1_19SingleTileSchedulerILb0ELb0ELb1ELi128EEEEEEEEEvNT_6ParamsE:
	.zero		1944


//--------------------- .nv.constant0._ZN7cutlass13device_kernelIN5flash19enable_sm80_to_sm89INS1_16FlashAttnFwdSm80INS1_25CollectiveMainloopFwdSm80ILi4ELi1ELb0EN4cute5tupleIJNS5_1CILi128EEENS7_ILi64EEES8_EEELi128ENS_6half_tEfNS_4arch4Sm80ELb0ELb0ELb1ELb1ELb0ELb0ELb1ELb0EEENS1_21CollectiveEpilogueFwdINS6_IJS8_S8_S9_EEENS6_IJNS7_ILi1EEESH_SH_EEESB_SD_Li128ELb1ELb1ELb0ELb0EEENS1_19SingleTileSchedulerILb1ELb0ELb1ELi128EEEEEEEEEvNT_6ParamsE --------------------------
	.section	.nv.constant0._ZN7cutlass13device_kernelIN5flash19enable_sm80_to_sm89INS1_16FlashAttnFwdSm80INS1_25CollectiveMainloopFwdSm80ILi4ELi1ELb0EN4cute5tupleIJNS5_1CILi128EEENS7_ILi64EEES8_EEELi128ENS_6half_tEfNS_4arch4Sm80ELb0ELb0ELb1ELb1ELb0ELb0ELb1ELb0EEENS1_21CollectiveEpilogueFwdINS6_IJS8_S8_S9_EEENS6_IJNS7_ILi1EEESH_SH_EEESB_SD_Li128ELb1ELb1ELb0ELb0EEENS1_19SingleTileSchedulerILb1ELb0ELb1ELi128EEEEEEEEEvNT_6ParamsE,"a",@progbits
	.sectionflags	@""
	.align	4
.nv.constant0._ZN7cutlass13device_kernelIN5flash19enable_sm80_to_sm89INS1_16FlashAttnFwdSm80INS1_25CollectiveMainloopFwdSm80ILi4ELi1ELb0EN4cute5tupleIJNS5_1CILi128EEENS7_ILi64EEES8_EEELi128ENS_6half_tEfNS_4arch4Sm80ELb0ELb0ELb1ELb1ELb0ELb0ELb1ELb0EEENS1_21CollectiveEpilogueFwdINS6_IJS8_S8_S9_EEENS6_IJNS7_ILi1EEESH_SH_EEESB_SD_Li128ELb1ELb1ELb0ELb0EEENS1_19SingleTileSchedulerILb1ELb0ELb1ELi128EEEEEEEEEvNT_6ParamsE:
	.zero		1944


//--------------------- .nv.constant0._ZN7cutlass13device_kernelIN5flash19enable_sm80_to_sm89INS1_16FlashAttnFwdSm80INS1_25CollectiveMainloopFwdSm80ILi4ELi1ELb0EN4cute5tupleIJNS5_1CILi128EEENS7_ILi64EEES8_EEELi128ENS_6half_tEfNS_4arch4Sm80ELb0ELb0ELb1ELb1ELb0ELb1ELb1ELb0EEENS1_21CollectiveEpilogueFwdINS6_IJS8_S8_S9_EEENS6_IJNS7_ILi1EEESH_SH_EEESB_SD_Li128ELb1ELb1ELb0ELb0EEENS1_19SingleTileSchedulerILb1ELb0ELb1ELi128EEEEEEEEEvNT_6ParamsE --------------------------
	.section	.nv.constant0._ZN7cutlass13device_kernelIN5flash19enable_sm80_to_sm89INS1_16FlashAttnFwdSm80INS1_25CollectiveMainloopFwdSm80ILi4ELi1ELb0EN4cute5tupleIJNS5_1CILi128EEENS7_ILi64EEES8_EEELi128ENS_6half_tEfNS_4arch4Sm80ELb0ELb0ELb1ELb1ELb0ELb1ELb1ELb0EEENS1_21CollectiveEpilogueFwdINS6_IJS8_S8_S9_EEENS6_IJNS7_ILi1EEESH_SH_EEESB_SD_Li128ELb1ELb1ELb0ELb0EEENS1_19SingleTileSchedulerILb1ELb0ELb1ELi128EEEEEEEEEvNT_6ParamsE,"a",@progbits
	.sectionflags	@""
	.align	4
.nv.constant0._ZN7cutlass13device_kernelIN5flash19enable_sm80_to_sm89INS1_16FlashAttnFwdSm80INS1_25CollectiveMainloopFwdSm80ILi4ELi1ELb0EN4cute5tupleIJNS5_1CILi128EEENS7_ILi64EEES8_EEELi128ENS_6half_tEfNS_4arch4Sm80ELb0ELb0ELb1ELb1ELb0ELb1ELb1ELb0EEENS1_21CollectiveEpilogueFwdINS6_IJS8_S8_S9_EEENS6_IJNS7_ILi1EEESH_SH_EEESB_SD_Li128ELb1ELb1ELb0ELb0EEENS1_19SingleTileSchedulerILb1ELb0ELb1ELi128EEEEEEEEEvNT_6ParamsE:
	.zero		1944


//--------------------- .nv.constant0._ZN7cutlass13device_kernelIN5flash19enable_sm80_to_sm89INS1_16FlashAttnFwdSm80INS1_25CollectiveMainloopFwdSm80ILi4ELi1ELb0EN4cute5tupleIJNS5_1CILi128EEENS7_ILi48EEES8_EEELi128ENS_6half_tEfNS_4arch4Sm80ELb0ELb1ELb1ELb0ELb0ELb0ELb1ELb0EEENS1_21CollectiveEpilogueFwdINS6_IJS8_S8_S9_EEENS6_IJNS7_ILi1EEESH_SH_EEESB_SD_Li128ELb0ELb1ELb0ELb0EEENS1_19SingleTileSchedulerILb0ELb0ELb1ELi128EEEEEEEEEvNT_6ParamsE --------------------------
	.section	.nv.constant0._ZN7cutlass13device_kernelIN5flash19enable_sm80_to_sm89INS1_16FlashAttnFwdSm80INS1_25CollectiveMainloopFwdSm80ILi4ELi1ELb0EN4cute5tupleIJNS5_1CILi128EEENS7_ILi48EEES8_EEELi128ENS_6half_tEfNS_4arch4Sm80ELb0ELb1ELb1ELb0ELb0ELb0ELb1ELb0EEENS1_21CollectiveEpilogueFwdINS6_IJS8_S8_S9_EEENS6_IJNS7_ILi1EEESH_SH_EEESB_SD_Li128ELb0ELb1ELb0ELb0EEENS1_19SingleTileSchedulerILb0ELb0ELb1ELi128EEEEEEEEEvNT_6ParamsE,"a",@progbits
	.sectionflags	@""
	.align	4
.nv.constant0._ZN7cutlass13device_kernelIN5flash19enable_sm80_to_sm89INS1_16FlashAttnFwdSm80INS1_25CollectiveMainloopFwdSm80ILi4ELi1ELb0EN4cute5tupleIJNS5_1CILi128EEENS7_ILi48EEES8_EEELi128ENS_6half_tEfNS_4arch4Sm80ELb0ELb1ELb1ELb0ELb0ELb0ELb1ELb0EEENS1_21CollectiveEpilogueFwdINS6_IJS8_S8_S9_EEENS6_IJNS7_ILi1EEESH_SH_EEESB_SD_Li128ELb0ELb1ELb0ELb0EEENS1_19SingleTileSchedulerILb0ELb0ELb1ELi128EEEEEEEEEvNT_6ParamsE:
	.zero		1944


//--------------------- .nv.constant0._ZN7cutlass13device_kernelIN5flash19enable_sm80_to_sm89INS1_16FlashAttnFwdSm80INS1_25CollectiveMainloopFwdSm80ILi4ELi1ELb0EN4cute5tupleIJNS5_1CILi128EEENS7_ILi48EEES8_EEELi128ENS_6half_tEfNS_4arch4Sm80ELb0ELb1ELb1ELb1ELb0ELb0ELb1ELb0EEENS1_21CollectiveEpilogueFwdINS6_IJS8_S8_S9_EEENS6_IJNS7_ILi1EEESH_SH_EEESB_SD_Li128ELb1ELb1ELb0ELb0EEENS1_19SingleTileSchedulerILb1ELb0ELb1ELi128EEEEEEEEEvNT_6ParamsE --------------------------
	.section	.nv.constant0._ZN7cutlass13device_kernelIN5flash19enable_sm80_to_sm89INS1_16FlashAttnFwdSm80INS1_25CollectiveMainloopFwdSm80ILi4ELi1ELb0EN4cute5tupleIJNS5_1CILi128EEENS7_ILi48EEES8_EEELi128ENS_6half_tEfNS_4arch4Sm80ELb0ELb1ELb1ELb1ELb0ELb0ELb1ELb0EEENS1_21CollectiveEpilogueFwdINS6_IJS8_S8_S9_EEENS6_IJNS7_ILi1EEESH_SH_EEESB_SD_Li128ELb1ELb1ELb0ELb0EEENS1_19SingleTileSchedulerILb1ELb0ELb1ELi128EEEEEEEEEvNT_6ParamsE,"a",@progbits
	.sectionflags	@""
	.align	4
.nv.constant0._ZN7cutlass13device_kernelIN5flash19enable_sm80_to_sm89INS1_16FlashAttnFwdSm80INS1_25CollectiveMainloopFwdSm80ILi4ELi1ELb0EN4cute5tupleIJNS5_1CILi128EEENS7_ILi48EEES8_EEELi128ENS_6half_tEfNS_4arch4Sm80ELb0ELb1ELb1ELb1ELb0ELb0ELb1ELb0EEENS1_21CollectiveEpilogueFwdINS6_IJS8_S8_S9_EEENS6_IJNS7_ILi1EEESH_SH_EEESB_SD_Li128ELb1ELb1ELb0ELb0EEENS1_19SingleTileSchedulerILb1ELb0ELb1ELi128EEEEEEEEEvNT_6ParamsE:
	.zero		1944


//--------------------- .nv.constant0._ZN7cutlass13device_kernelIN5flash19enable_sm80_to_sm89INS1_16FlashAttnFwdSm80INS1_25CollectiveMainloopFwdSm80ILi4ELi1ELb0EN4cute5tupleIJNS5_1CILi128EEENS7_ILi48EEES8_EEELi128ENS_6half_tEfNS_4arch4Sm80ELb0ELb1ELb1ELb1ELb0ELb1ELb1ELb0EEENS1_21CollectiveEpilogueFwdINS6_IJS8_S8_S9_EEENS6_IJNS7_ILi1EEESH_SH_EEESB_SD_Li128ELb1ELb1ELb0ELb0EEENS1_19SingleTileSchedulerILb1ELb0ELb1ELi128EEEEEEEEEvNT_6ParamsE --------------------------
	.section	.nv.constant0._ZN7cutlass13device_kernelIN5flash19enable_sm80_to_sm89INS1_16FlashAttnFwdSm80INS1_25CollectiveMainloopFwdSm80ILi4ELi1ELb0EN4cute5tupleIJNS5_1CILi128EEENS7_ILi48EEES8_EEELi128ENS_6half_tEfNS_4arch4Sm80ELb0ELb1ELb1ELb1ELb0ELb1ELb1ELb0EEENS1_21CollectiveEpilogueFwdINS6_IJS8_S8_S9_EEENS6_IJNS7_ILi1EEESH_SH_EEESB_SD_Li128ELb1ELb1ELb0ELb0EEENS1_19SingleTileSchedulerILb1ELb0ELb1ELi128EEEEEEEEEvNT_6ParamsE,"a",@progbits
	.sectionflags	@""
	.align	4
.nv.constant0._ZN7cutlass13device_kernelIN5flash19enable_sm80_to_sm89INS1_16FlashAttnFwdSm80INS1_25CollectiveMainloopFwdSm80ILi4ELi1ELb0EN4cute5tupleIJNS5_1CILi128EEENS7_ILi48EEES8_EEELi128ENS_6half_tEfNS_4arch4Sm80ELb0ELb1ELb1ELb1ELb0ELb1ELb1ELb0EEENS1_21CollectiveEpilogueFwdINS6_IJS8_S8_S9_EEENS6_IJNS7_ILi1EEESH_SH_EEESB_SD_Li128ELb1ELb1ELb0ELb0EEENS1_19SingleTileSchedulerILb1ELb0ELb1ELi128EEEEEEEEEvNT_6ParamsE:
	.zero		1944


//--------------------- .nv.constant0._ZN7cutlass13device_kernelIN5flash19enable_sm80_to_sm89INS1_16FlashAttnFwdSm80INS1_25CollectiveMainloopFwdSm80ILi4ELi1ELb0EN4cute5tupleIJNS5_1CILi128EEENS7_ILi64EEES8_EEELi128ENS_6half_tEfNS_4arch4Sm80ELb1ELb0ELb1ELb0ELb0ELb0ELb1ELb0EEENS1_21CollectiveEpilogueFwdINS6_IJS8_S8_S9_EEENS6_IJNS7_ILi1EEESH_SH_EEESB_SD_Li128ELb0ELb1ELb0ELb0EEENS1_30DynamicPersistentTileSchedulerILi128ELi128ELb0ELb1ELb0EEEEEEEEEvNT_6ParamsE --------------------------
	.section	.nv.constant0._ZN7cutlass13device_kernelIN5flash19enable_sm80_to_sm89INS1_16FlashAttnFwdSm80INS1_25CollectiveMainloopFwdSm80ILi4ELi1ELb0EN4cute5tupleIJNS5_1CILi128EEENS7_ILi64EEES8_EEELi128ENS_6half_tEfNS_4arch4Sm80ELb1ELb0ELb1ELb0ELb0ELb0ELb1ELb0EEENS1_21CollectiveEpilogueFwdINS6_IJS8_S8_S9_EEENS6_IJNS7_ILi1EEESH_SH_EEESB_SD_Li128ELb0ELb1ELb0ELb0EEENS1_30DynamicPersistentTileSchedulerILi128ELi128ELb0ELb1ELb0EEEEEEEEEvNT_6ParamsE,"a",@progbits
	.sectionflags	@""
	.align	4
.nv.constant0._ZN7cutlass13device_kernelIN5flash19enable_sm80_to_sm89INS1_16FlashAttnFwdSm80INS1_25CollectiveMainloopFwdSm80ILi4ELi1ELb0EN4cute5tupleIJNS5_1CILi128EEENS7_ILi64EEES8_EEELi128ENS_6half_tEfNS_4arch4Sm80ELb1ELb0ELb1ELb0ELb0ELb0ELb1ELb0EEENS1_21CollectiveEpilogueFwdINS6_IJS8_S8_S9_EEENS6_IJNS7_ILi1EEESH_SH_EEESB_SD_Li128ELb0ELb1ELb0ELb0EEENS1_30DynamicPersistentTileSchedulerILi128ELi128ELb0ELb1ELb0EEEEEEEEEvNT_6ParamsE:
	.zero		1960


//--------------------- .nv.constant0._ZN7cutlass13device_kernelIN5flash19enable_sm80_to_sm89INS1_16FlashAttnFwdSm80INS1_25CollectiveMainloopFwdSm80ILi4ELi1ELb0EN4cute5tupleIJNS5_1CILi128EEENS7_ILi64EEES8_EEELi128ENS_6half_tEfNS_4arch4Sm80ELb1ELb0ELb1ELb1ELb0ELb0ELb1ELb0EEENS1_21CollectiveEpilogueFwdINS6_IJS8_S8_S9_EEENS6_IJNS7_ILi1EEESH_SH_EEESB_SD_Li128ELb1ELb1ELb0ELb0EEENS1_19SingleTileSchedulerILb1ELb0ELb1ELi128EEEEEEEEEvNT_6ParamsE --------------------------
	.section	.nv.constant0._ZN7cutlass13device_kernelIN5flash19enable_sm80_to_sm89INS1_16FlashAttnFwdSm80INS1_25CollectiveMainloopFwdSm80ILi4ELi1ELb0EN4cute5tupleIJNS5_1CILi128EEENS7_ILi64EEES8_EEELi128ENS_6half_tEfNS_4arch4Sm80ELb1ELb0ELb1ELb1ELb0ELb0ELb1ELb0EEENS1_21CollectiveEpilogueFwdINS6_IJS8_S8_S9_EEENS6_IJNS7_ILi1EEESH_SH_EEESB_SD_Li128ELb1ELb1ELb0ELb0EEENS1_19SingleTileSchedulerILb1ELb0ELb1ELi128EEEEEEEEEvNT_6ParamsE,"a",@progbits
	.sectionflags	@""
	.align	4
.nv.constant0._ZN7cutlass13device_kernelIN5flash19enable_sm80_to_sm89INS1_16FlashAttnFwdSm80INS1_25CollectiveMainloopFwdSm80ILi4ELi1ELb0EN4cute5tupleIJNS5_1CILi128EEENS7_ILi64EEES8_EEELi128ENS_6half_tEfNS_4arch4Sm80ELb1ELb0ELb1ELb1ELb0ELb0ELb1ELb0EEENS1_21CollectiveEpilogueFwdINS6_IJS8_S8_S9_EEENS6_IJNS7_ILi1EEESH_SH_EEESB_SD_Li128ELb1ELb1ELb0ELb0EEENS1_19SingleTileSchedulerILb1ELb0ELb1ELi128EEEEEEEEEvNT_6ParamsE:
	.zero		1944


//--------------------- .nv.constant0._ZN7cutlass13device_kernelIN5flash19enable_sm80_to_sm89INS1_16FlashAttnFwdSm80INS1_25CollectiveMainloopFwdSm80ILi4ELi1ELb0EN4cute5tupleIJNS5_1CILi128EEENS7_ILi64EEES8_EEELi128ENS_6half_tEfNS_4arch4Sm80ELb1ELb0ELb1ELb1ELb0ELb1ELb1ELb0EEENS1_21CollectiveEpilogueFwdINS6_IJS8_S8_S9_EEENS6_IJNS7_ILi1EEESH_SH_EEESB_SD_Li128ELb1ELb1ELb0ELb0EEENS1_19SingleTileSchedulerILb1ELb0ELb1ELi128EEEEEEEEEvNT_6ParamsE --------------------------
	.section	.nv.constant0._ZN7cutlass13device_kernelIN5flash19enable_sm80_to_sm89INS1_16FlashAttnFwdSm80INS1_25CollectiveMainloopFwdSm80ILi4ELi1ELb0EN4cute5tupleIJNS5_1CILi128EEENS7_ILi64EEES8_EEELi128ENS_6half_tEfNS_4arch4Sm80ELb1ELb0ELb1ELb1ELb0ELb1ELb1ELb0EEENS1_21CollectiveEpilogueFwdINS6_IJS8_S8_S9_EEENS6_IJNS7_ILi1EEESH_SH_EEESB_SD_Li128ELb1ELb1ELb0ELb0EEENS1_19SingleTileSchedulerILb1ELb0ELb1ELi128EEEEEEEEEvNT_6ParamsE,"a",@progbits
	.sectionflags	@""
	.align	4
.nv.constant0._ZN7cutlass13device_kernelIN5flash19enable_sm80_to_sm89INS1_16FlashAttnFwdSm80INS1_25CollectiveMainloopFwdSm80ILi4ELi1ELb0EN4cute5tupleIJNS5_1CILi128EEENS7_ILi64EEES8_EEELi128ENS_6half_tEfNS_4arch4Sm80ELb1ELb0ELb1ELb1ELb0ELb1ELb1ELb0EEENS1_21CollectiveEpilogueFwdINS6_IJS8_S8_S9_EEENS6_IJNS7_ILi1EEESH_SH_EEESB_SD_Li128ELb1ELb1ELb0ELb0EEENS1_19SingleTileSchedulerILb1ELb0ELb1ELi128EEEEEEEEEvNT_6ParamsE:
	.zero		1944


//--------------------- SYMBOLS --------------------------

	.type		.nv.reservedSmem.offset0,@object
	.size		.nv.reservedSmem.offset0,0x4
